//
// Generated by NVIDIA NVVM Compiler
//
// Compiler Build ID: CL-36424714
// Cuda compilation tools, release 13.0, V13.0.88
// Based on NVVM 20.0.0
//

.version 9.0
.target sm_100
.address_size 64

	// .globl	_Z14particleKernelP6float4jjf
.global .align 4 .b8 __cudart_i2opi_f[24] = {65, 144, 67, 60, 153, 149, 98, 219, 192, 221, 52, 245, 209, 87, 39, 252, 41, 21, 68, 78, 110, 131, 249, 162};

.visible .entry _Z14particleKernelP6float4jjf(
	.param .u64 .ptr .align 1 _Z14particleKernelP6float4jjf_param_0,
	.param .u32 _Z14particleKernelP6float4jjf_param_1,
	.param .u32 _Z14particleKernelP6float4jjf_param_2,
	.param .f32 _Z14particleKernelP6float4jjf_param_3
)
{
	.local .align 4 .b8 	__local_depot0[28];
	.reg .b64 	%SP;
	.reg .b64 	%SPL;
	.reg .pred 	%p<45>;
	.reg .b32 	%r<216>;
	.reg .b32 	%f<180>;
	.reg .b64 	%rd<94>;
	.reg .b64 	%fd<11>;

	mov.u64 	%SPL, __local_depot0;
	ld.param.u32 	%r73, [_Z14particleKernelP6float4jjf_param_1];
	ld.param.u32 	%r75, [_Z14particleKernelP6float4jjf_param_2];
	ld.param.f32 	%f42, [_Z14particleKernelP6float4jjf_param_3];
	add.u64 	%rd1, %SPL, 0;
	add.u64 	%rd2, %SPL, 0;
	add.u64 	%rd3, %SPL, 0;
	add.u64 	%rd4, %SPL, 0;
	add.u64 	%rd5, %SPL, 0;
	mov.u32 	%r76, %ctaid.x;
	mov.u32 	%r77, %ntid.x;
	mov.u32 	%r78, %tid.x;
	mad.lo.s32 	%r1, %r76, %r77, %r78;
	mov.u32 	%r79, %ctaid.y;
	mov.u32 	%r80, %ntid.y;
	mov.u32 	%r81, %tid.y;
	mad.lo.s32 	%r82, %r79, %r80, %r81;
	setp.ge.u32 	%p1, %r1, %r73;
	setp.ge.u32 	%p2, %r82, %r75;
	or.pred  	%p3, %p1, %p2;
	@%p3 bra 	$L__BB0_44;
	cvt.rn.f32.s32 	%f44, %r1;
	cvt.rn.f32.u32 	%f45, %r73;
	div.rn.f32 	%f1, %f44, %f45;
	cvt.rn.f32.u32 	%f46, %r82;
	cvt.rn.f32.u32 	%f47, %r75;
	div.rn.f32 	%f2, %f46, %f47;
	mul.f32 	%f3, %f42, 0f3E99999A;
	mul.f32 	%f4, %f42, 0f3F333333;
	mul.f32 	%f5, %f42, 0f3FA66666;
	mov.f32 	%f172, 0f00000000;
	mov.b32 	%r195, 0;
	mov.f32 	%f173, %f172;
	mov.f32 	%f174, %f172;
$L__BB0_2:
	cvt.rn.f32.u32 	%f9, %r195;
	fma.rn.f32 	%f10, %f9, 0f40000000, %f3;
	mul.f32 	%f48, %f10, 0f3F22F983;
	cvt.rni.s32.f32 	%r203, %f48;
	cvt.rn.f32.s32 	%f49, %r203;
	fma.rn.f32 	%f50, %f49, 0fBFC90FDA, %f10;
	fma.rn.f32 	%f51, %f49, 0fB3A22168, %f50;
	fma.rn.f32 	%f176, %f49, 0fA7C234C5, %f51;
	abs.f32 	%f12, %f10;
	setp.ltu.f32 	%p4, %f12, 0f47CE4780;
	mov.u32 	%r199, %r203;
	mov.f32 	%f175, %f176;
	@%p4 bra 	$L__BB0_10;
	setp.neu.f32 	%p5, %f12, 0f7F800000;
	@%p5 bra 	$L__BB0_5;
	mov.f32 	%f54, 0f00000000;
	mul.rn.f32 	%f175, %f10, %f54;
	mov.b32 	%r199, 0;
	bra.uni 	$L__BB0_10;
$L__BB0_5:
	mov.b32 	%r5, %f10;
	mov.b64 	%rd89, 0;
	mov.b32 	%r196, 0;
	mov.u64 	%rd87, __cudart_i2opi_f;
	mov.u64 	%rd88, %rd5;
$L__BB0_6:
	.pragma "nounroll";
	ld.global.nc.u32 	%r85, [%rd87];
	shl.b32 	%r86, %r5, 8;
	or.b32  	%r87, %r86, -2147483648;
	mad.wide.u32 	%rd33, %r85, %r87, %rd89;
	shr.u64 	%rd89, %rd33, 32;
	st.local.u32 	[%rd88], %rd33;
	add.s32 	%r196, %r196, 1;
	add.s64 	%rd88, %rd88, 4;
	add.s64 	%rd87, %rd87, 4;
	setp.ne.s32 	%p6, %r196, 6;
	@%p6 bra 	$L__BB0_6;
	shr.u32 	%r88, %r5, 23;
	st.local.u32 	[%rd5+24], %rd89;
	and.b32  	%r8, %r88, 31;
	and.b32  	%r89, %r88, 224;
	add.s32 	%r90, %r89, -128;
	shr.u32 	%r91, %r90, 5;
	mul.wide.u32 	%rd34, %r91, 4;
	sub.s64 	%rd12, %rd5, %rd34;
	ld.local.u32 	%r197, [%rd12+24];
	ld.local.u32 	%r198, [%rd12+20];
	setp.eq.s32 	%p7, %r8, 0;
	@%p7 bra 	$L__BB0_9;
	shf.l.wrap.b32 	%r197, %r198, %r197, %r8;
	ld.local.u32 	%r92, [%rd12+16];
	shf.l.wrap.b32 	%r198, %r92, %r198, %r8;
$L__BB0_9:
	shr.u32 	%r93, %r197, 30;
	shf.l.wrap.b32 	%r94, %r198, %r197, 2;
	shl.b32 	%r95, %r198, 2;
	shr.u32 	%r96, %r94, 31;
	add.s32 	%r97, %r96, %r93;
	neg.s32 	%r98, %r97;
	setp.lt.s32 	%p8, %r5, 0;
	selp.b32 	%r199, %r98, %r97, %p8;
	xor.b32  	%r99, %r94, %r5;
	shr.s32 	%r100, %r94, 31;
	xor.b32  	%r101, %r100, %r94;
	xor.b32  	%r102, %r100, %r95;
	cvt.u64.u32 	%rd35, %r101;
	shl.b64 	%rd36, %rd35, 32;
	cvt.u64.u32 	%rd37, %r102;
	or.b64  	%rd38, %rd36, %rd37;
	cvt.rn.f64.s64 	%fd1, %rd38;
	mul.f64 	%fd2, %fd1, 0d3BF921FB54442D19;
	cvt.rn.f32.f64 	%f52, %fd2;
	neg.f32 	%f53, %f52;
	setp.lt.s32 	%p9, %r99, 0;
	selp.f32 	%f175, %f53, %f52, %p9;
$L__BB0_10:
	add.s32 	%r104, %r199, 1;
	mul.rn.f32 	%f55, %f175, %f175;
	and.b32  	%r105, %r199, 1;
	setp.eq.b32 	%p11, %r105, 1;
	selp.f32 	%f56, %f175, 0f3F800000, %p11;
	fma.rn.f32 	%f57, %f55, %f56, 0f00000000;
	fma.rn.f32 	%f58, %f55, 0f37CBAC00, 0fBAB607ED;
	selp.f32 	%f59, 0fB94D4153, %f58, %p11;
	selp.f32 	%f60, 0f3C0885E4, 0f3D2AAABB, %p11;
	fma.rn.f32 	%f61, %f59, %f55, %f60;
	selp.f32 	%f62, 0fBE2AAAA8, 0fBEFFFFFF, %p11;
	fma.rn.f32 	%f63, %f61, %f55, %f62;
	fma.rn.f32 	%f64, %f63, %f57, %f56;
	and.b32  	%r106, %r104, 2;
	setp.eq.s32 	%p12, %r106, 0;
	mov.f32 	%f65, 0f00000000;
	sub.f32 	%f66, %f65, %f64;
	selp.f32 	%f67, %f64, %f66, %p12;
	fma.rn.f32 	%f16, %f67, 0f3E99999A, 0f3F000000;
	@%p4 bra 	$L__BB0_18;
	setp.neu.f32 	%p13, %f12, 0f7F800000;
	@%p13 bra 	$L__BB0_13;
	mov.f32 	%f70, 0f00000000;
	mul.rn.f32 	%f176, %f10, %f70;
	mov.b32 	%r203, 0;
	bra.uni 	$L__BB0_18;
$L__BB0_13:
	mov.b32 	%r17, %f10;
	shl.b32 	%r108, %r17, 8;
	or.b32  	%r18, %r108, -2147483648;
	mov.b64 	%rd90, 0;
	mov.b32 	%r200, 0;
$L__BB0_14:
	.pragma "nounroll";
	mul.wide.u32 	%rd40, %r200, 4;
	mov.u64 	%rd41, __cudart_i2opi_f;
	add.s64 	%rd42, %rd41, %rd40;
	ld.global.nc.u32 	%r109, [%rd42];
	mad.wide.u32 	%rd43, %r109, %r18, %rd90;
	shr.u64 	%rd90, %rd43, 32;
	add.s64 	%rd44, %rd4, %rd40;
	st.local.u32 	[%rd44], %rd43;
	add.s32 	%r200, %r200, 1;
	setp.ne.s32 	%p14, %r200, 6;
	@%p14 bra 	$L__BB0_14;
	shr.u32 	%r110, %r17, 23;
	st.local.u32 	[%rd4+24], %rd90;
	and.b32  	%r21, %r110, 31;
	and.b32  	%r111, %r110, 224;
	add.s32 	%r112, %r111, -128;
	shr.u32 	%r113, %r112, 5;
	mul.wide.u32 	%rd45, %r113, 4;
	sub.s64 	%rd15, %rd4, %rd45;
	ld.local.u32 	%r201, [%rd15+24];
	ld.local.u32 	%r202, [%rd15+20];
	setp.eq.s32 	%p15, %r21, 0;
	@%p15 bra 	$L__BB0_17;
	shf.l.wrap.b32 	%r201, %r202, %r201, %r21;
	ld.local.u32 	%r114, [%rd15+16];
	shf.l.wrap.b32 	%r202, %r114, %r202, %r21;
$L__BB0_17:
	shr.u32 	%r115, %r201, 30;
	shf.l.wrap.b32 	%r116, %r202, %r201, 2;
	shl.b32 	%r117, %r202, 2;
	shr.u32 	%r118, %r116, 31;
	add.s32 	%r119, %r118, %r115;
	neg.s32 	%r120, %r119;
	setp.lt.s32 	%p16, %r17, 0;
	selp.b32 	%r203, %r120, %r119, %p16;
	xor.b32  	%r121, %r116, %r17;
	shr.s32 	%r122, %r116, 31;
	xor.b32  	%r123, %r122, %r116;
	xor.b32  	%r124, %r122, %r117;
	cvt.u64.u32 	%rd46, %r123;
	shl.b64 	%rd47, %rd46, 32;
	cvt.u64.u32 	%rd48, %r124;
	or.b64  	%rd49, %rd47, %rd48;
	cvt.rn.f64.s64 	%fd3, %rd49;
	mul.f64 	%fd4, %fd3, 0d3BF921FB54442D19;
	cvt.rn.f32.f64 	%f68, %fd4;
	neg.f32 	%f69, %f68;
	setp.lt.s32 	%p17, %r121, 0;
	selp.f32 	%f176, %f69, %f68, %p17;
$L__BB0_18:
	mul.rn.f32 	%f71, %f176, %f176;
	and.b32  	%r126, %r203, 1;
	setp.eq.b32 	%p18, %r126, 1;
	selp.f32 	%f72, 0f3F800000, %f176, %p18;
	fma.rn.f32 	%f73, %f71, %f72, 0f00000000;
	fma.rn.f32 	%f74, %f71, 0f37CBAC00, 0fBAB607ED;
	selp.f32 	%f75, %f74, 0fB94D4153, %p18;
	selp.f32 	%f76, 0f3D2AAABB, 0f3C0885E4, %p18;
	fma.rn.f32 	%f77, %f75, %f71, %f76;
	selp.f32 	%f78, 0fBEFFFFFF, 0fBE2AAAA8, %p18;
	fma.rn.f32 	%f79, %f77, %f71, %f78;
	fma.rn.f32 	%f80, %f79, %f73, %f72;
	and.b32  	%r127, %r203, 2;
	setp.eq.s32 	%p19, %r127, 0;
	mov.f32 	%f81, 0f00000000;
	sub.f32 	%f82, %f81, %f80;
	selp.f32 	%f83, %f80, %f82, %p19;
	fma.rn.f32 	%f84, %f83, 0f3E99999A, 0f3F000000;
	sub.f32 	%f85, %f1, %f16;
	sub.f32 	%f86, %f2, %f84;
	mul.f32 	%f87, %f86, %f86;
	fma.rn.f32 	%f88, %f85, %f85, %f87;
	sqrt.rn.f32 	%f89, %f88;
	mul.f32 	%f90, %f89, 0fC1A00000;
	fma.rn.f32 	%f91, %f90, 0f3BBB989D, 0f3F000000;
	cvt.sat.f32.f32 	%f92, %f91;
	mov.f32 	%f93, 0f4B400001;
	mov.f32 	%f94, 0f437C0000;
	fma.rm.f32 	%f95, %f92, %f94, %f93;
	add.f32 	%f96, %f95, 0fCB40007F;
	neg.f32 	%f97, %f96;
	fma.rn.f32 	%f98, %f90, 0f3FB8AA3B, %f97;
	fma.rn.f32 	%f99, %f90, 0f32A57060, %f98;
	mov.b32 	%r128, %f95;
	shl.b32 	%r129, %r128, 23;
	mov.b32 	%f100, %r129;
	ex2.approx.ftz.f32 	%f101, %f99;
	mul.f32 	%f20, %f101, %f100;
	add.f32 	%f21, %f42, %f9;
	mul.f32 	%f102, %f21, 0f3F22F983;
	cvt.rni.s32.f32 	%r207, %f102;
	cvt.rn.f32.s32 	%f103, %r207;
	fma.rn.f32 	%f104, %f103, 0fBFC90FDA, %f21;
	fma.rn.f32 	%f105, %f103, 0fB3A22168, %f104;
	fma.rn.f32 	%f177, %f103, 0fA7C234C5, %f105;
	abs.f32 	%f23, %f21;
	setp.ltu.f32 	%p20, %f23, 0f47CE4780;
	@%p20 bra 	$L__BB0_26;
	setp.neu.f32 	%p21, %f23, 0f7F800000;
	@%p21 bra 	$L__BB0_21;
	mov.f32 	%f108, 0f00000000;
	mul.rn.f32 	%f177, %f21, %f108;
	mov.b32 	%r207, 0;
	bra.uni 	$L__BB0_26;
$L__BB0_21:
	mov.b32 	%r31, %f21;
	shl.b32 	%r131, %r31, 8;
	or.b32  	%r32, %r131, -2147483648;
	mov.b64 	%rd91, 0;
	mov.b32 	%r204, 0;
$L__BB0_22:
	.pragma "nounroll";
	mul.wide.u32 	%rd51, %r204, 4;
	mov.u64 	%rd52, __cudart_i2opi_f;
	add.s64 	%rd53, %rd52, %rd51;
	ld.global.nc.u32 	%r132, [%rd53];
	mad.wide.u32 	%rd54, %r132, %r32, %rd91;
	shr.u64 	%rd91, %rd54, 32;
	add.s64 	%rd55, %rd3, %rd51;
	st.local.u32 	[%rd55], %rd54;
	add.s32 	%r204, %r204, 1;
	setp.ne.s32 	%p22, %r204, 6;
	@%p22 bra 	$L__BB0_22;
	shr.u32 	%r133, %r31, 23;
	st.local.u32 	[%rd3+24], %rd91;
	and.b32  	%r35, %r133, 31;
	and.b32  	%r134, %r133, 224;
	add.s32 	%r135, %r134, -128;
	shr.u32 	%r136, %r135, 5;
	mul.wide.u32 	%rd56, %r136, 4;
	sub.s64 	%rd18, %rd3, %rd56;
	ld.local.u32 	%r205, [%rd18+24];
	ld.local.u32 	%r206, [%rd18+20];
	setp.eq.s32 	%p23, %r35, 0;
	@%p23 bra 	$L__BB0_25;
	shf.l.wrap.b32 	%r205, %r206, %r205, %r35;
	ld.local.u32 	%r137, [%rd18+16];
	shf.l.wrap.b32 	%r206, %r137, %r206, %r35;
$L__BB0_25:
	shr.u32 	%r138, %r205, 30;
	shf.l.wrap.b32 	%r139, %r206, %r205, 2;
	shl.b32 	%r140, %r206, 2;
	shr.u32 	%r141, %r139, 31;
	add.s32 	%r142, %r141, %r138;
	neg.s32 	%r143, %r142;
	setp.lt.s32 	%p24, %r31, 0;
	selp.b32 	%r207, %r143, %r142, %p24;
	xor.b32  	%r144, %r139, %r31;
	shr.s32 	%r145, %r139, 31;
	xor.b32  	%r146, %r145, %r139;
	xor.b32  	%r147, %r145, %r140;
	cvt.u64.u32 	%rd57, %r146;
	shl.b64 	%rd58, %rd57, 32;
	cvt.u64.u32 	%rd59, %r147;
	or.b64  	%rd60, %rd58, %rd59;
	cvt.rn.f64.s64 	%fd5, %rd60;
	mul.f64 	%fd6, %fd5, 0d3BF921FB54442D19;
	cvt.rn.f32.f64 	%f106, %fd6;
	neg.f32 	%f107, %f106;
	setp.lt.s32 	%p25, %r144, 0;
	selp.f32 	%f177, %f107, %f106, %p25;
$L__BB0_26:
	mul.rn.f32 	%f109, %f177, %f177;
	and.b32  	%r149, %r207, 1;
	setp.eq.b32 	%p26, %r149, 1;
	selp.f32 	%f110, 0f3F800000, %f177, %p26;
	fma.rn.f32 	%f111, %f109, %f110, 0f00000000;
	fma.rn.f32 	%f112, %f109, 0f37CBAC00, 0fBAB607ED;
	selp.f32 	%f113, %f112, 0fB94D4153, %p26;
	selp.f32 	%f114, 0f3D2AAABB, 0f3C0885E4, %p26;
	fma.rn.f32 	%f115, %f113, %f109, %f114;
	selp.f32 	%f116, 0fBEFFFFFF, 0fBE2AAAA8, %p26;
	fma.rn.f32 	%f117, %f115, %f109, %f116;
	fma.rn.f32 	%f118, %f117, %f111, %f110;
	and.b32  	%r150, %r207, 2;
	setp.eq.s32 	%p27, %r150, 0;
	mov.f32 	%f119, 0f00000000;
	sub.f32 	%f120, %f119, %f118;
	selp.f32 	%f121, %f118, %f120, %p27;
	fma.rn.f32 	%f122, %f121, 0f3F000000, 0f3F000000;
	fma.rn.f32 	%f174, %f20, %f122, %f174;
	add.f32 	%f28, %f4, %f9;
	mul.f32 	%f123, %f28, 0f3F22F983;
	cvt.rni.s32.f32 	%r211, %f123;
	cvt.rn.f32.s32 	%f124, %r211;
	fma.rn.f32 	%f125, %f124, 0fBFC90FDA, %f28;
	fma.rn.f32 	%f126, %f124, 0fB3A22168, %f125;
	fma.rn.f32 	%f178, %f124, 0fA7C234C5, %f126;
	abs.f32 	%f30, %f28;
	setp.ltu.f32 	%p28, %f30, 0f47CE4780;
	@%p28 bra 	$L__BB0_34;
	setp.neu.f32 	%p29, %f30, 0f7F800000;
	@%p29 bra 	$L__BB0_29;
	mov.f32 	%f129, 0f00000000;
	mul.rn.f32 	%f178, %f28, %f129;
	mov.b32 	%r211, 0;
	bra.uni 	$L__BB0_34;
$L__BB0_29:
	mov.b32 	%r45, %f28;
	shl.b32 	%r152, %r45, 8;
	or.b32  	%r46, %r152, -2147483648;
	mov.b64 	%rd92, 0;
	mov.b32 	%r208, 0;
$L__BB0_30:
	.pragma "nounroll";
	mul.wide.u32 	%rd62, %r208, 4;
	mov.u64 	%rd63, __cudart_i2opi_f;
	add.s64 	%rd64, %rd63, %rd62;
	ld.global.nc.u32 	%r153, [%rd64];
	mad.wide.u32 	%rd65, %r153, %r46, %rd92;
	shr.u64 	%rd92, %rd65, 32;
	add.s64 	%rd66, %rd2, %rd62;
	st.local.u32 	[%rd66], %rd65;
	add.s32 	%r208, %r208, 1;
	setp.ne.s32 	%p30, %r208, 6;
	@%p30 bra 	$L__BB0_30;
	shr.u32 	%r154, %r45, 23;
	st.local.u32 	[%rd2+24], %rd92;
	and.b32  	%r49, %r154, 31;
	and.b32  	%r155, %r154, 224;
	add.s32 	%r156, %r155, -128;
	shr.u32 	%r157, %r156, 5;
	mul.wide.u32 	%rd67, %r157, 4;
	sub.s64 	%rd21, %rd2, %rd67;
	ld.local.u32 	%r209, [%rd21+24];
	ld.local.u32 	%r210, [%rd21+20];
	setp.eq.s32 	%p31, %r49, 0;
	@%p31 bra 	$L__BB0_33;
	shf.l.wrap.b32 	%r209, %r210, %r209, %r49;
	ld.local.u32 	%r158, [%rd21+16];
	shf.l.wrap.b32 	%r210, %r158, %r210, %r49;
$L__BB0_33:
	shr.u32 	%r159, %r209, 30;
	shf.l.wrap.b32 	%r160, %r210, %r209, 2;
	shl.b32 	%r161, %r210, 2;
	shr.u32 	%r162, %r160, 31;
	add.s32 	%r163, %r162, %r159;
	neg.s32 	%r164, %r163;
	setp.lt.s32 	%p32, %r45, 0;
	selp.b32 	%r211, %r164, %r163, %p32;
	xor.b32  	%r165, %r160, %r45;
	shr.s32 	%r166, %r160, 31;
	xor.b32  	%r167, %r166, %r160;
	xor.b32  	%r168, %r166, %r161;
	cvt.u64.u32 	%rd68, %r167;
	shl.b64 	%rd69, %rd68, 32;
	cvt.u64.u32 	%rd70, %r168;
	or.b64  	%rd71, %rd69, %rd70;
	cvt.rn.f64.s64 	%fd7, %rd71;
	mul.f64 	%fd8, %fd7, 0d3BF921FB54442D19;
	cvt.rn.f32.f64 	%f127, %fd8;
	neg.f32 	%f128, %f127;
	setp.lt.s32 	%p33, %r165, 0;
	selp.f32 	%f178, %f128, %f127, %p33;
$L__BB0_34:
	add.s32 	%r170, %r211, 1;
	mul.rn.f32 	%f130, %f178, %f178;
	and.b32  	%r171, %r211, 1;
	setp.eq.b32 	%p34, %r171, 1;
	selp.f32 	%f131, %f178, 0f3F800000, %p34;
	fma.rn.f32 	%f132, %f130, %f131, 0f00000000;
	fma.rn.f32 	%f133, %f130, 0f37CBAC00, 0fBAB607ED;
	selp.f32 	%f134, 0fB94D4153, %f133, %p34;
	selp.f32 	%f135, 0f3C0885E4, 0f3D2AAABB, %p34;
	fma.rn.f32 	%f136, %f134, %f130, %f135;
	selp.f32 	%f137, 0fBE2AAAA8, 0fBEFFFFFF, %p34;
	fma.rn.f32 	%f138, %f136, %f130, %f137;
	fma.rn.f32 	%f139, %f138, %f132, %f131;
	and.b32  	%r172, %r170, 2;
	setp.eq.s32 	%p35, %r172, 0;
	mov.f32 	%f140, 0f00000000;
	sub.f32 	%f141, %f140, %f139;
	selp.f32 	%f142, %f139, %f141, %p35;
	fma.rn.f32 	%f143, %f142, 0f3F000000, 0f3F000000;
	fma.rn.f32 	%f173, %f20, %f143, %f173;
	add.f32 	%f35, %f5, %f9;
	mul.f32 	%f144, %f35, 0f3F22F983;
	cvt.rni.s32.f32 	%r215, %f144;
	cvt.rn.f32.s32 	%f145, %r215;
	fma.rn.f32 	%f146, %f145, 0fBFC90FDA, %f35;
	fma.rn.f32 	%f147, %f145, 0fB3A22168, %f146;
	fma.rn.f32 	%f179, %f145, 0fA7C234C5, %f147;
	abs.f32 	%f37, %f35;
	setp.ltu.f32 	%p36, %f37, 0f47CE4780;
	@%p36 bra 	$L__BB0_42;
	setp.neu.f32 	%p37, %f37, 0f7F800000;
	@%p37 bra 	$L__BB0_37;
	mov.f32 	%f150, 0f00000000;
	mul.rn.f32 	%f179, %f35, %f150;
	mov.b32 	%r215, 0;
	bra.uni 	$L__BB0_42;
$L__BB0_37:
	mov.b32 	%r59, %f35;
	shl.b32 	%r174, %r59, 8;
	or.b32  	%r60, %r174, -2147483648;
	mov.b64 	%rd93, 0;
	mov.b32 	%r212, 0;
$L__BB0_38:
	.pragma "nounroll";
	mul.wide.u32 	%rd73, %r212, 4;
	mov.u64 	%rd74, __cudart_i2opi_f;
	add.s64 	%rd75, %rd74, %rd73;
	ld.global.nc.u32 	%r175, [%rd75];
	mad.wide.u32 	%rd76, %r175, %r60, %rd93;
	shr.u64 	%rd93, %rd76, 32;
	add.s64 	%rd77, %rd1, %rd73;
	st.local.u32 	[%rd77], %rd76;
	add.s32 	%r212, %r212, 1;
	setp.ne.s32 	%p38, %r212, 6;
	@%p38 bra 	$L__BB0_38;
	shr.u32 	%r176, %r59, 23;
	st.local.u32 	[%rd1+24], %rd93;
	and.b32  	%r63, %r176, 31;
	and.b32  	%r177, %r176, 224;
	add.s32 	%r178, %r177, -128;
	shr.u32 	%r179, %r178, 5;
	mul.wide.u32 	%rd78, %r179, 4;
	sub.s64 	%rd24, %rd1, %rd78;
	ld.local.u32 	%r213, [%rd24+24];
	ld.local.u32 	%r214, [%rd24+20];
	setp.eq.s32 	%p39, %r63, 0;
	@%p39 bra 	$L__BB0_41;
	shf.l.wrap.b32 	%r213, %r214, %r213, %r63;
	ld.local.u32 	%r180, [%rd24+16];
	shf.l.wrap.b32 	%r214, %r180, %r214, %r63;
$L__BB0_41:
	shr.u32 	%r181, %r213, 30;
	shf.l.wrap.b32 	%r182, %r214, %r213, 2;
	shl.b32 	%r183, %r214, 2;
	shr.u32 	%r184, %r182, 31;
	add.s32 	%r185, %r184, %r181;
	neg.s32 	%r186, %r185;
	setp.lt.s32 	%p40, %r59, 0;
	selp.b32 	%r215, %r186, %r185, %p40;
	xor.b32  	%r187, %r182, %r59;
	shr.s32 	%r188, %r182, 31;
	xor.b32  	%r189, %r188, %r182;
	xor.b32  	%r190, %r188, %r183;
	cvt.u64.u32 	%rd79, %r189;
	shl.b64 	%rd80, %rd79, 32;
	cvt.u64.u32 	%rd81, %r190;
	or.b64  	%rd82, %rd80, %rd81;
	cvt.rn.f64.s64 	%fd9, %rd82;
	mul.f64 	%fd10, %fd9, 0d3BF921FB54442D19;
	cvt.rn.f32.f64 	%f148, %fd10;
	neg.f32 	%f149, %f148;
	setp.lt.s32 	%p41, %r187, 0;
	selp.f32 	%f179, %f149, %f148, %p41;
$L__BB0_42:
	mul.rn.f32 	%f151, %f179, %f179;
	and.b32  	%r192, %r215, 1;
	setp.eq.b32 	%p42, %r192, 1;
	selp.f32 	%f152, 0f3F800000, %f179, %p42;
	fma.rn.f32 	%f153, %f151, %f152, 0f00000000;
	fma.rn.f32 	%f154, %f151, 0f37CBAC00, 0fBAB607ED;
	selp.f32 	%f155, %f154, 0fB94D4153, %p42;
	selp.f32 	%f156, 0f3D2AAABB, 0f3C0885E4, %p42;
	fma.rn.f32 	%f157, %f155, %f151, %f156;
	selp.f32 	%f158, 0fBEFFFFFF, 0fBE2AAAA8, %p42;
	fma.rn.f32 	%f159, %f157, %f151, %f158;
	fma.rn.f32 	%f160, %f159, %f153, %f152;
	and.b32  	%r193, %r215, 2;
	setp.eq.s32 	%p43, %r193, 0;
	mov.f32 	%f161, 0f00000000;
	sub.f32 	%f162, %f161, %f160;
	selp.f32 	%f163, %f160, %f162, %p43;
	fma.rn.f32 	%f164, %f163, 0f3F000000, 0f3F000000;
	fma.rn.f32 	%f172, %f20, %f164, %f172;
	add.s32 	%r195, %r195, 1;
	setp.ne.s32 	%p44, %r195, 5;
	@%p44 bra 	$L__BB0_2;
	ld.param.u64 	%rd86, [_Z14particleKernelP6float4jjf_param_0];
	mul.f32 	%f165, %f174, 0f437F0000;
	min.f32 	%f166, %f165, 0f437F0000;
	mul.f32 	%f167, %f173, 0f437F0000;
	min.f32 	%f168, %f167, 0f437F0000;
	mul.f32 	%f169, %f172, 0f437F0000;
	min.f32 	%f170, %f169, 0f437F0000;
	mad.lo.s32 	%r194, %r73, %r82, %r1;
	cvta.to.global.u64 	%rd83, %rd86;
	mul.wide.s32 	%rd84, %r194, 16;
	add.s64 	%rd85, %rd83, %rd84;
	mov.f32 	%f171, 0f437F0000;
	st.global.v4.f32 	[%rd85], {%f166, %f168, %f170, %f171};
$L__BB0_44:
	ret;

}
	// .globl	_Z10waveKernelP6uchar4jjf
.visible .entry _Z10waveKernelP6uchar4jjf(
	.param .u64 .ptr .align 1 _Z10waveKernelP6uchar4jjf_param_0,
	.param .u32 _Z10waveKernelP6uchar4jjf_param_1,
	.param .u32 _Z10waveKernelP6uchar4jjf_param_2,
	.param .f32 _Z10waveKernelP6uchar4jjf_param_3
)
{
	.local .align 4 .b8 	__local_depot1[28];
	.reg .b64 	%SP;
	.reg .b64 	%SPL;
	.reg .pred 	%p<20>;
	.reg .b32 	%r<98>;
	.reg .b32 	%f<82>;
	.reg .b64 	%rd<43>;
	.reg .b64 	%fd<5>;

	mov.u64 	%SPL, __local_depot1;
	ld.param.u64 	%rd16, [_Z10waveKernelP6uchar4jjf_param_0];
	ld.param.u32 	%r31, [_Z10waveKernelP6uchar4jjf_param_1];
	ld.param.u32 	%r33, [_Z10waveKernelP6uchar4jjf_param_2];
	ld.param.f32 	%f15, [_Z10waveKernelP6uchar4jjf_param_3];
	add.u64 	%rd1, %SPL, 0;
	mov.u32 	%r34, %ctaid.x;
	mov.u32 	%r35, %ntid.x;
	mov.u32 	%r36, %tid.x;
	mad.lo.s32 	%r1, %r34, %r35, %r36;
	mov.u32 	%r37, %ctaid.y;
	mov.u32 	%r38, %ntid.y;
	mov.u32 	%r39, %tid.y;
	mad.lo.s32 	%r40, %r37, %r38, %r39;
	setp.ge.u32 	%p1, %r1, %r31;
	setp.ge.u32 	%p2, %r40, %r33;
	or.pred  	%p3, %p1, %p2;
	@%p3 bra 	$L__BB1_18;
	cvt.rn.f32.s32 	%f16, %r1;
	cvt.rn.f32.u32 	%f17, %r31;
	mul.f32 	%f18, %f17, 0f3F000000;
	sub.f32 	%f19, %f16, %f18;
	div.rn.f32 	%f20, %f19, %f18;
	cvt.rn.f32.u32 	%f21, %r40;
	cvt.rn.f32.u32 	%f22, %r33;
	mul.f32 	%f23, %f22, 0f3F000000;
	sub.f32 	%f24, %f21, %f23;
	div.rn.f32 	%f25, %f24, %f23;
	mul.f32 	%f26, %f25, %f25;
	fma.rn.f32 	%f27, %f20, %f20, %f26;
	sqrt.rn.f32 	%f1, %f27;
	mul.f32 	%f28, %f15, 0fC0400000;
	fma.rn.f32 	%f2, %f1, 0f41200000, %f28;
	mul.f32 	%f29, %f2, 0f3F22F983;
	cvt.rni.s32.f32 	%r93, %f29;
	cvt.rn.f32.s32 	%f30, %r93;
	fma.rn.f32 	%f31, %f30, 0fBFC90FDA, %f2;
	fma.rn.f32 	%f32, %f30, 0fB3A22168, %f31;
	fma.rn.f32 	%f80, %f30, 0fA7C234C5, %f32;
	abs.f32 	%f4, %f2;
	setp.ltu.f32 	%p4, %f4, 0f47CE4780;
	@%p4 bra 	$L__BB1_9;
	setp.neu.f32 	%p5, %f4, 0f7F800000;
	@%p5 bra 	$L__BB1_4;
	mov.f32 	%f35, 0f00000000;
	mul.rn.f32 	%f80, %f2, %f35;
	mov.b32 	%r93, 0;
	bra.uni 	$L__BB1_9;
$L__BB1_4:
	mov.b32 	%r4, %f2;
	shl.b32 	%r42, %r4, 8;
	or.b32  	%r5, %r42, -2147483648;
	mov.b64 	%rd39, 0;
	mov.b32 	%r90, 0;
	mov.u64 	%rd37, __cudart_i2opi_f;
	mov.u64 	%rd38, %rd1;
$L__BB1_5:
	.pragma "nounroll";
	ld.global.nc.u32 	%r43, [%rd37];
	mad.wide.u32 	%rd20, %r43, %r5, %rd39;
	shr.u64 	%rd39, %rd20, 32;
	st.local.u32 	[%rd38], %rd20;
	add.s32 	%r90, %r90, 1;
	add.s64 	%rd38, %rd38, 4;
	add.s64 	%rd37, %rd37, 4;
	setp.ne.s32 	%p6, %r90, 6;
	@%p6 bra 	$L__BB1_5;
	shr.u32 	%r44, %r4, 23;
	st.local.u32 	[%rd1+24], %rd39;
	and.b32  	%r8, %r44, 31;
	and.b32  	%r45, %r44, 224;
	add.s32 	%r46, %r45, -128;
	shr.u32 	%r47, %r46, 5;
	mul.wide.u32 	%rd21, %r47, 4;
	sub.s64 	%rd8, %rd1, %rd21;
	ld.local.u32 	%r91, [%rd8+24];
	ld.local.u32 	%r92, [%rd8+20];
	setp.eq.s32 	%p7, %r8, 0;
	@%p7 bra 	$L__BB1_8;
	shf.l.wrap.b32 	%r91, %r92, %r91, %r8;
	ld.local.u32 	%r48, [%rd8+16];
	shf.l.wrap.b32 	%r92, %r48, %r92, %r8;
$L__BB1_8:
	shr.u32 	%r49, %r91, 30;
	shf.l.wrap.b32 	%r50, %r92, %r91, 2;
	shl.b32 	%r51, %r92, 2;
	shr.u32 	%r52, %r50, 31;
	add.s32 	%r53, %r52, %r49;
	neg.s32 	%r54, %r53;
	setp.lt.s32 	%p8, %r4, 0;
	selp.b32 	%r93, %r54, %r53, %p8;
	xor.b32  	%r55, %r50, %r4;
	shr.s32 	%r56, %r50, 31;
	xor.b32  	%r57, %r56, %r50;
	xor.b32  	%r58, %r56, %r51;
	cvt.u64.u32 	%rd22, %r57;
	shl.b64 	%rd23, %rd22, 32;
	cvt.u64.u32 	%rd24, %r58;
	or.b64  	%rd25, %rd23, %rd24;
	cvt.rn.f64.s64 	%fd1, %rd25;
	mul.f64 	%fd2, %fd1, 0d3BF921FB54442D19;
	cvt.rn.f32.f64 	%f33, %fd2;
	neg.f32 	%f34, %f33;
	setp.lt.s32 	%p9, %r55, 0;
	selp.f32 	%f80, %f34, %f33, %p9;
$L__BB1_9:
	mul.rn.f32 	%f36, %f80, %f80;
	and.b32  	%r60, %r93, 1;
	setp.eq.b32 	%p10, %r60, 1;
	selp.f32 	%f37, 0f3F800000, %f80, %p10;
	fma.rn.f32 	%f38, %f36, %f37, 0f00000000;
	fma.rn.f32 	%f39, %f36, 0f37CBAC00, 0fBAB607ED;
	selp.f32 	%f40, %f39, 0fB94D4153, %p10;
	selp.f32 	%f41, 0f3D2AAABB, 0f3C0885E4, %p10;
	fma.rn.f32 	%f42, %f40, %f36, %f41;
	selp.f32 	%f43, 0fBEFFFFFF, 0fBE2AAAA8, %p10;
	fma.rn.f32 	%f44, %f42, %f36, %f43;
	fma.rn.f32 	%f45, %f44, %f38, %f37;
	and.b32  	%r61, %r93, 2;
	setp.eq.s32 	%p11, %r61, 0;
	mov.f32 	%f46, 0f00000000;
	sub.f32 	%f47, %f46, %f45;
	selp.f32 	%f48, %f45, %f47, %p11;
	fma.rn.f32 	%f8, %f48, 0f3F000000, 0f3F000000;
	mul.f32 	%f49, %f1, 0f41700000;
	fma.rn.f32 	%f9, %f15, 0f40000000, %f49;
	mul.f32 	%f50, %f9, 0f3F22F983;
	cvt.rni.s32.f32 	%r97, %f50;
	cvt.rn.f32.s32 	%f51, %r97;
	fma.rn.f32 	%f52, %f51, 0fBFC90FDA, %f9;
	fma.rn.f32 	%f53, %f51, 0fB3A22168, %f52;
	fma.rn.f32 	%f81, %f51, 0fA7C234C5, %f53;
	abs.f32 	%f11, %f9;
	setp.ltu.f32 	%p12, %f11, 0f47CE4780;
	@%p12 bra 	$L__BB1_17;
	setp.neu.f32 	%p13, %f11, 0f7F800000;
	@%p13 bra 	$L__BB1_12;
	mov.f32 	%f56, 0f00000000;
	mul.rn.f32 	%f81, %f9, %f56;
	mov.b32 	%r97, 0;
	bra.uni 	$L__BB1_17;
$L__BB1_12:
	mov.b32 	%r18, %f9;
	shl.b32 	%r63, %r18, 8;
	or.b32  	%r19, %r63, -2147483648;
	mov.b64 	%rd42, 0;
	mov.b32 	%r94, 0;
	mov.u64 	%rd40, __cudart_i2opi_f;
	mov.u64 	%rd41, %rd1;
$L__BB1_13:
	.pragma "nounroll";
	ld.global.nc.u32 	%r64, [%rd40];
	mad.wide.u32 	%rd28, %r64, %r19, %rd42;
	shr.u64 	%rd42, %rd28, 32;
	st.local.u32 	[%rd41], %rd28;
	add.s32 	%r94, %r94, 1;
	add.s64 	%rd41, %rd41, 4;
	add.s64 	%rd40, %rd40, 4;
	setp.ne.s32 	%p14, %r94, 6;
	@%p14 bra 	$L__BB1_13;
	shr.u32 	%r65, %r18, 23;
	st.local.u32 	[%rd1+24], %rd42;
	and.b32  	%r22, %r65, 31;
	and.b32  	%r66, %r65, 224;
	add.s32 	%r67, %r66, -128;
	shr.u32 	%r68, %r67, 5;
	mul.wide.u32 	%rd29, %r68, 4;
	sub.s64 	%rd15, %rd1, %rd29;
	ld.local.u32 	%r95, [%rd15+24];
	ld.local.u32 	%r96, [%rd15+20];
	setp.eq.s32 	%p15, %r22, 0;
	@%p15 bra 	$L__BB1_16;
	shf.l.wrap.b32 	%r95, %r96, %r95, %r22;
	ld.local.u32 	%r69, [%rd15+16];
	shf.l.wrap.b32 	%r96, %r69, %r96, %r22;
$L__BB1_16:
	shr.u32 	%r70, %r95, 30;
	shf.l.wrap.b32 	%r71, %r96, %r95, 2;
	shl.b32 	%r72, %r96, 2;
	shr.u32 	%r73, %r71, 31;
	add.s32 	%r74, %r73, %r70;
	neg.s32 	%r75, %r74;
	setp.lt.s32 	%p16, %r18, 0;
	selp.b32 	%r97, %r75, %r74, %p16;
	xor.b32  	%r76, %r71, %r18;
	shr.s32 	%r77, %r71, 31;
	xor.b32  	%r78, %r77, %r71;
	xor.b32  	%r79, %r77, %r72;
	cvt.u64.u32 	%rd30, %r78;
	shl.b64 	%rd31, %rd30, 32;
	cvt.u64.u32 	%rd32, %r79;
	or.b64  	%rd33, %rd31, %rd32;
	cvt.rn.f64.s64 	%fd3, %rd33;
	mul.f64 	%fd4, %fd3, 0d3BF921FB54442D19;
	cvt.rn.f32.f64 	%f54, %fd4;
	neg.f32 	%f55, %f54;
	setp.lt.s32 	%p17, %r76, 0;
	selp.f32 	%f81, %f55, %f54, %p17;
$L__BB1_17:
	mul.rn.f32 	%f57, %f81, %f81;
	and.b32  	%r81, %r97, 1;
	setp.eq.b32 	%p18, %r81, 1;
	selp.f32 	%f58, 0f3F800000, %f81, %p18;
	fma.rn.f32 	%f59, %f57, %f58, 0f00000000;
	fma.rn.f32 	%f60, %f57, 0f37CBAC00, 0fBAB607ED;
	selp.f32 	%f61, %f60, 0fB94D4153, %p18;
	selp.f32 	%f62, 0f3D2AAABB, 0f3C0885E4, %p18;
	fma.rn.f32 	%f63, %f61, %f57, %f62;
	selp.f32 	%f64, 0fBEFFFFFF, 0fBE2AAAA8, %p18;
	fma.rn.f32 	%f65, %f63, %f57, %f64;
	fma.rn.f32 	%f66, %f65, %f59, %f58;
	and.b32  	%r82, %r97, 2;
	setp.eq.s32 	%p19, %r82, 0;
	mov.f32 	%f67, 0f00000000;
	sub.f32 	%f68, %f67, %f66;
	selp.f32 	%f69, %f66, %f68, %p19;
	fma.rn.f32 	%f70, %f69, 0f3F000000, 0f3F000000;
	add.f32 	%f71, %f8, %f70;
	mul.f32 	%f72, %f71, 0f3F000000;
	mul.f32 	%f73, %f72, 0f437F0000;
	cvt.rzi.u32.f32 	%r83, %f73;
	mov.f32 	%f74, 0f3F800000;
	sub.f32 	%f75, %f74, %f72;
	mul.f32 	%f76, %f8, %f75;
	mul.f32 	%f77, %f76, 0f437F0000;
	cvt.rzi.u32.f32 	%r84, %f77;
	mul.f32 	%f78, %f70, %f75;
	mul.f32 	%f79, %f78, 0f437F0000;
	cvt.rzi.u32.f32 	%r85, %f79;
	mad.lo.s32 	%r86, %r31, %r40, %r1;
	cvta.to.global.u64 	%rd34, %rd16;
	mul.wide.s32 	%rd35, %r86, 4;
	add.s64 	%rd36, %rd34, %rd35;
	prmt.b32 	%r87, %r83, %r84, 0x3340U;
	prmt.b32 	%r88, %r85, 65535, 0x3340U;
	prmt.b32 	%r89, %r87, %r88, 0x5410U;
	st.global.u32 	[%rd36], %r89;
$L__BB1_18:
	ret;

}
	// .globl	_Z16mandelbrotKernelP6uchar4jjfff
.visible .entry _Z16mandelbrotKernelP6uchar4jjfff(
	.param .u64 .ptr .align 1 _Z16mandelbrotKernelP6uchar4jjfff_param_0,
	.param .u32 _Z16mandelbrotKernelP6uchar4jjfff_param_1,
	.param .u32 _Z16mandelbrotKernelP6uchar4jjfff_param_2,
	.param .f32 _Z16mandelbrotKernelP6uchar4jjfff_param_3,
	.param .f32 _Z16mandelbrotKernelP6uchar4jjfff_param_4,
	.param .f32 _Z16mandelbrotKernelP6uchar4jjfff_param_5
)
{
	.reg .pred 	%p<9>;
	.reg .b16 	%rs<11>;
	.reg .b32 	%r<30>;
	.reg .b32 	%f<57>;
	.reg .b64 	%rd<5>;

	ld.param.u64 	%rd1, [_Z16mandelbrotKernelP6uchar4jjfff_param_0];
	ld.param.u32 	%r6, [_Z16mandelbrotKernelP6uchar4jjfff_param_1];
	ld.param.u32 	%r8, [_Z16mandelbrotKernelP6uchar4jjfff_param_2];
	ld.param.f32 	%f13, [_Z16mandelbrotKernelP6uchar4jjfff_param_3];
	ld.param.f32 	%f14, [_Z16mandelbrotKernelP6uchar4jjfff_param_4];
	ld.param.f32 	%f15, [_Z16mandelbrotKernelP6uchar4jjfff_param_5];
	mov.u32 	%r9, %ctaid.x;
	mov.u32 	%r10, %ntid.x;
	mov.u32 	%r11, %tid.x;
	mad.lo.s32 	%r1, %r9, %r10, %r11;
	mov.u32 	%r12, %ctaid.y;
	mov.u32 	%r13, %ntid.y;
	mov.u32 	%r14, %tid.y;
	mad.lo.s32 	%r15, %r12, %r13, %r14;
	setp.ge.u32 	%p1, %r1, %r6;
	setp.ge.u32 	%p2, %r15, %r8;
	or.pred  	%p3, %p1, %p2;
	@%p3 bra 	$L__BB2_7;
	cvt.rn.f32.s32 	%f16, %r1;
	cvt.rn.f32.u32 	%f17, %r6;
	mul.f32 	%f18, %f17, 0f3F000000;
	sub.f32 	%f19, %f16, %f18;
	mul.f32 	%f20, %f17, 0f3E800000;
	div.rn.f32 	%f21, %f19, %f20;
	div.rn.f32 	%f22, %f21, %f13;
	add.f32 	%f1, %f14, %f22;
	cvt.rn.f32.u32 	%f23, %r15;
	cvt.rn.f32.u32 	%f24, %r8;
	mul.f32 	%f25, %f24, 0f3F000000;
	sub.f32 	%f26, %f23, %f25;
	mul.f32 	%f27, %f24, 0f3E800000;
	div.rn.f32 	%f28, %f26, %f27;
	div.rn.f32 	%f29, %f28, %f13;
	add.f32 	%f2, %f15, %f29;
	mul.f32 	%f54, %f1, %f1;
	mul.f32 	%f53, %f2, %f2;
	add.f32 	%f30, %f54, %f53;
	setp.geu.f32 	%p4, %f30, 0f40800000;
	mov.b32 	%r29, 0;
	@%p4 bra 	$L__BB2_4;
	mov.b32 	%r28, 0;
	mov.f32 	%f55, %f2;
	mov.f32 	%f56, %f1;
$L__BB2_3:
	sub.f32 	%f31, %f54, %f53;
	add.f32 	%f9, %f1, %f31;
	add.f32 	%f32, %f56, %f56;
	fma.rn.f32 	%f55, %f32, %f55, %f2;
	add.s32 	%r29, %r28, 1;
	mul.f32 	%f54, %f9, %f9;
	mul.f32 	%f53, %f55, %f55;
	add.f32 	%f33, %f54, %f53;
	setp.lt.f32 	%p5, %f33, 0f40800000;
	setp.lt.u32 	%p6, %r28, 255;
	and.pred  	%p7, %p5, %p6;
	mov.u32 	%r28, %r29;
	mov.f32 	%f56, %f9;
	@%p7 bra 	$L__BB2_3;
$L__BB2_4:
	setp.eq.s32 	%p8, %r29, 256;
	mov.b16 	%rs8, 0;
	mov.u16 	%rs9, %rs8;
	mov.u16 	%rs10, %rs8;
	@%p8 bra 	$L__BB2_6;
	cvt.rn.f32.u32 	%f34, %r29;
	mul.f32 	%f35, %f34, 0f3B800000;
	mov.f32 	%f36, 0f3F800000;
	sub.f32 	%f37, %f36, %f35;
	mul.f32 	%f38, %f37, 0f41100000;
	mul.f32 	%f39, %f35, %f38;
	mul.f32 	%f40, %f35, %f39;
	mul.f32 	%f41, %f35, %f40;
	mul.f32 	%f42, %f41, 0f437F0000;
	cvt.rzi.u32.f32 	%r18, %f42;
	cvt.u16.u32 	%rs8, %r18;
	mul.f32 	%f43, %f37, 0f41700000;
	mul.f32 	%f44, %f37, %f43;
	mul.f32 	%f45, %f35, %f44;
	mul.f32 	%f46, %f35, %f45;
	mul.f32 	%f47, %f46, 0f437F0000;
	cvt.rzi.u32.f32 	%r19, %f47;
	cvt.u16.u32 	%rs9, %r19;
	mul.f32 	%f48, %f37, 0f41080000;
	mul.f32 	%f49, %f37, %f48;
	mul.f32 	%f50, %f37, %f49;
	mul.f32 	%f51, %f35, %f50;
	mul.f32 	%f52, %f51, 0f437F0000;
	cvt.rzi.u32.f32 	%r20, %f52;
	cvt.u16.u32 	%rs10, %r20;
$L__BB2_6:
	mad.lo.s32 	%r21, %r6, %r15, %r1;
	cvta.to.global.u64 	%rd2, %rd1;
	mul.wide.s32 	%rd3, %r21, 4;
	add.s64 	%rd4, %rd2, %rd3;
	cvt.u32.u16 	%r22, %rs9;
	cvt.u32.u16 	%r23, %rs8;
	prmt.b32 	%r24, %r23, %r22, 0x3340U;
	cvt.u32.u16 	%r25, %rs10;
	prmt.b32 	%r26, %r25, 65535, 0x3340U;
	prmt.b32 	%r27, %r24, %r26, 0x5410U;
	st.global.u32 	[%rd4], %r27;
$L__BB2_7:
	ret;

}


// ===== COMPILED SASS (sm_100) =====

	.target	sm_100

	.elftype	@"ET_EXEC"


//--------------------- .note.nv.tkinfo           --------------------------
	.section	.note.nv.tkinfo,"",@"SHT_NOTE"
	.sectionflags	@"SHF_NOTE_NV_TKINFO"
	.tkinfo
        /*0018*/ 	.word	0x00000002
        /*0030*/ 	.string	""
        /*0030*/ 	.string	"ptxas"
        /*0030*/ 	.string	"Cuda compilation tools, release 13.0, V13.0.88"
        /*0030*/ 	.string	"Build cuda_13.0.r13.0/compiler.36424714_0"
        /*0030*/ 	.string	"-arch sm_100 -m 64 "



//--------------------- .note.nv.cuinfo           --------------------------
	.section	.note.nv.cuinfo,"",@"SHT_NOTE"
	.sectionflags	@"SHF_NOTE_NV_CUINFO"
        /*0018*/ 	.short	0x0002
        /*001a*/ 	.short	0x0064
        /*001c*/ 	.short	0x0082
	.zero		2


//--------------------- .nv.info                  --------------------------
	.section	.nv.info,"",@"SHT_CUDA_INFO"
	.align	4


	//----- nvinfo : EIATTR_REGCOUNT
	.align		4
        /*0000*/ 	.byte	0x04, 0x2f
        /*0002*/ 	.short	(.L_2 - .L_1)
	.align		4
.L_1:
        /*0004*/ 	.word	index@(_Z14particleKernelP6float4jjf)
        /*0008*/ 	.word	0x0000001e


	//----- nvinfo : EIATTR_FRAME_SIZE
	.align		4
.L_2:
        /*000c*/ 	.byte	0x04, 0x11
        /*000e*/ 	.short	(.L_4 - .L_3)
	.align		4
.L_3:
        /*0010*/ 	.word	index@($__internal_4_$__cuda_sm3x_div_rn_noftz_f32_slowpath)
        /*0014*/ 	.word	0x00000000


	//----- nvinfo : EIATTR_FRAME_SIZE
	.align		4
.L_4:
        /*0018*/ 	.byte	0x04, 0x11
        /*001a*/ 	.short	(.L_6 - .L_5)
	.align		4
.L_5:
        /*001c*/ 	.word	index@($__internal_3_$__cuda_sm20_sqrt_rn_f32_slowpath)
        /*0020*/ 	.word	0x00000000


	//----- nvinfo : EIATTR_FRAME_SIZE
	.align		4
.L_6:
        /*0024*/ 	.byte	0x04, 0x11
        /*0026*/ 	.short	(.L_8 - .L_7)
	.align		4
.L_7:
        /*0028*/ 	.word	index@(_Z14particleKernelP6float4jjf)
        /*002c*/ 	.word	0x00000000


	//----- nvinfo : EIATTR_REGCOUNT
	.align		4
.L_8:
        /*0030*/ 	.byte	0x04, 0x2f
        /*0032*/ 	.short	(.L_10 - .L_9)
	.align		4
.L_9:
        /*0034*/ 	.word	index@(_Z10waveKernelP6uchar4jjf)
        /*0038*/ 	.word	0x00000016


	//----- nvinfo : EIATTR_FRAME_SIZE
	.align		4
.L_10:
        /*003c*/ 	.byte	0x04, 0x11
        /*003e*/ 	.short	(.L_12 - .L_11)
	.align		4
.L_11:
        /*0040*/ 	.word	index@($__internal_2_$__cuda_sm3x_div_rn_noftz_f32_slowpath)
        /*0044*/ 	.word	0x00000020


	//----- nvinfo : EIATTR_FRAME_SIZE
	.align		4
.L_12:
        /*0048*/ 	.byte	0x04, 0x11
        /*004a*/ 	.short	(.L_14 - .L_13)
	.align		4
.L_13:
        /*004c*/ 	.word	index@($__internal_1_$__cuda_sm20_sqrt_rn_f32_slowpath)
        /*0050*/ 	.word	0x00000020


	//----- nvinfo : EIATTR_FRAME_SIZE
	.align		4
.L_14:
        /*0054*/ 	.byte	0x04, 0x11
        /*0056*/ 	.short	(.L_16 - .L_15)
	.align		4
.L_15:
        /*0058*/ 	.word	index@(_Z10waveKernelP6uchar4jjf)
        /*005c*/ 	.word	0x00000020


	//----- nvinfo : EIATTR_REGCOUNT
	.align		4
.L_16:
        /*0060*/ 	.byte	0x04, 0x2f
        /*0062*/ 	.short	(.L_18 - .L_17)
	.align		4
.L_17:
        /*0064*/ 	.word	index@(_Z16mandelbrotKernelP6uchar4jjfff)
        /*0068*/ 	.word	0x00000011


	//----- nvinfo : EIATTR_FRAME_SIZE
	.align		4
.L_18:
        /*006c*/ 	.byte	0x04, 0x11
        /*006e*/ 	.short	(.L_20 - .L_19)
	.align		4
.L_19:
        /*0070*/ 	.word	index@($__internal_0_$__cuda_sm3x_div_rn_noftz_f32_slowpath)
        /*0074*/ 	.word	0x00000000


	//----- nvinfo : EIATTR_FRAME_SIZE
	.align		4
.L_20:
        /*0078*/ 	.byte	0x04, 0x11
        /*007a*/ 	.short	(.L_22 - .L_21)
	.align		4
.L_21:
        /*007c*/ 	.word	index@(_Z16mandelbrotKernelP6uchar4jjfff)
        /*0080*/ 	.word	0x00000000


	//----- nvinfo : EIATTR_MIN_STACK_SIZE
	.align		4
.L_22:
        /*0084*/ 	.byte	0x04, 0x12
        /*0086*/ 	.short	(.L_24 - .L_23)
	.align		4
.L_23:
        /*0088*/ 	.word	index@(_Z16mandelbrotKernelP6uchar4jjfff)
        /*008c*/ 	.word	0x00000000


	//----- nvinfo : EIATTR_MIN_STACK_SIZE
	.align		4
.L_24:
        /*0090*/ 	.byte	0x04, 0x12
        /*0092*/ 	.short	(.L_26 - .L_25)
	.align		4
.L_25:
        /*0094*/ 	.word	index@(_Z10waveKernelP6uchar4jjf)
        /*0098*/ 	.word	0x00000020


	//----- nvinfo : EIATTR_MIN_STACK_SIZE
	.align		4
.L_26:
        /*009c*/ 	.byte	0x04, 0x12
        /*009e*/ 	.short	(.L_28 - .L_27)
	.align		4
.L_27:
        /*00a0*/ 	.word	index@(_Z14particleKernelP6float4jjf)
        /*00a4*/ 	.word	0x00000000
.L_28:


//--------------------- .nv.compat                --------------------------
	.section	.nv.compat,"",@"SHT_CUDA_COMPAT_INFO"
	.align	4
        /*0000*/ 	.byte	0x02, 0x09, 0x00, 0x00, 0x02, 0x02, 0x01, 0x00, 0x02, 0x05, 0x05, 0x00, 0x03, 0x07, 0x01, 0x01
        /*0010*/ 	.byte	0x02, 0x03, 0x00, 0x00, 0x02, 0x06, 0x01, 0x00, 0x04, 0x0b, 0x08, 0x00, 0x01, 0x00, 0x00, 0x00
        /*0020*/ 	.byte	0x00, 0x00, 0x00, 0x00


//--------------------- .nv.info._Z16mandelbrotKernelP6uchar4jjfff --------------------------
	.section	.nv.info._Z16mandelbrotKernelP6uchar4jjfff,"",@"SHT_CUDA_INFO"
	.sectionflags	@""
	.align	4


	//----- nvinfo : EIATTR_CUDA_API_VERSION
	.align		4
        /*0000*/ 	.byte	0x04, 0x37
        /*0002*/ 	.short	(.L_30 - .L_29)
.L_29:
        /*0004*/ 	.word	0x00000082


	//----- nvinfo : EIATTR_KPARAM_INFO
	.align		4
.L_30:
        /*0008*/ 	.byte	0x04, 0x17
        /*000a*/ 	.short	(.L_32 - .L_31)
.L_31:
        /*000c*/ 	.word	0x00000000
        /*0010*/ 	.short	0x0005
        /*0012*/ 	.short	0x0018
        /*0014*/ 	.byte	0x00, 0xf0, 0x11, 0x00


	//----- nvinfo : EIATTR_KPARAM_INFO
	.align		4
.L_32:
        /*0018*/ 	.byte	0x04, 0x17
        /*001a*/ 	.short	(.L_34 - .L_33)
.L_33:
        /*001c*/ 	.word	0x00000000
        /*0020*/ 	.short	0x0004
        /*0022*/ 	.short	0x0014
        /*0024*/ 	.byte	0x00, 0xf0, 0x11, 0x00


	//----- nvinfo : EIATTR_KPARAM_INFO
	.align		4
.L_34:
        /*0028*/ 	.byte	0x04, 0x17
        /*002a*/ 	.short	(.L_36 - .L_35)
.L_35:
        /*002c*/ 	.word	0x00000000
        /*0030*/ 	.short	0x0003
        /*0032*/ 	.short	0x0010
        /*0034*/ 	.byte	0x00, 0xf0, 0x11, 0x00


	//----- nvinfo : EIATTR_KPARAM_INFO
	.align		4
.L_36:
        /*0038*/ 	.byte	0x04, 0x17
        /*003a*/ 	.short	(.L_38 - .L_37)
.L_37:
        /*003c*/ 	.word	0x00000000
        /*0040*/ 	.short	0x0002
        /*0042*/ 	.short	0x000c
        /*0044*/ 	.byte	0x00, 0xf0, 0x11, 0x00


	//----- nvinfo : EIATTR_KPARAM_INFO
	.align		4
.L_38:
        /*0048*/ 	.byte	0x04, 0x17
        /*004a*/ 	.short	(.L_40 - .L_39)
.L_39:
        /*004c*/ 	.word	0x00000000
        /*0050*/ 	.short	0x0001
        /*0052*/ 	.short	0x0008
        /*0054*/ 	.byte	0x00, 0xf0, 0x11, 0x00


	//----- nvinfo : EIATTR_KPARAM_INFO
	.align		4
.L_40:
        /*0058*/ 	.byte	0x04, 0x17
        /*005a*/ 	.short	(.L_42 - .L_41)
.L_41:
        /*005c*/ 	.word	0x00000000
        /*0060*/ 	.short	0x0000
        /*0062*/ 	.short	0x0000
        /*0064*/ 	.byte	0x00, 0xf5, 0x21, 0x00


	//----- nvinfo : EIATTR_SPARSE_MMA_MASK
	.align		4
.L_42:
        /*0068*/ 	.byte	0x03, 0x50
        /*006a*/ 	.short	0x0000


	//----- nvinfo : EIATTR_MAXREG_COUNT
	.align		4
        /*006c*/ 	.byte	0x03, 0x1b
        /*006e*/ 	.short	0x00ff


	//----- nvinfo : EIATTR_MERCURY_ISA_VERSION
	.align		4
        /*0070*/ 	.byte	0x03, 0x5f
        /*0072*/ 	.short	0x0101


	//----- nvinfo : EIATTR_VRC_CTA_INIT_COUNT
	.align		4
        /*0074*/ 	.byte	0x02, 0x4a
	.zero		1
	.zero		1


	//----- nvinfo : EIATTR_EXIT_INSTR_OFFSETS
	.align		4
        /*0078*/ 	.byte	0x04, 0x1c
        /*007a*/ 	.short	(.L_44 - .L_43)


	//   ....[0]....
.L_43:
        /*007c*/ 	.word	0x000000c0


	//   ....[1]....
        /*0080*/ 	.word	0x000009a0


	//----- nvinfo : EIATTR_CRS_STACK_SIZE
	.align		4
.L_44:
        /*0084*/ 	.byte	0x04, 0x1e
        /*0086*/ 	.short	(.L_46 - .L_45)
.L_45:
        /*0088*/ 	.word	0x00000000


	//----- nvinfo : EIATTR_CBANK_PARAM_SIZE
	.align		4
.L_46:
        /*008c*/ 	.byte	0x03, 0x19
        /*008e*/ 	.short	0x001c


	//----- nvinfo : EIATTR_PARAM_CBANK
	.align		4
        /*0090*/ 	.byte	0x04, 0x0a
        /*0092*/ 	.short	(.L_48 - .L_47)
	.align		4
.L_47:
        /*0094*/ 	.word	index@(.nv.constant0._Z16mandelbrotKernelP6uchar4jjfff)
        /*0098*/ 	.short	0x0380
        /*009a*/ 	.short	0x001c


	//----- nvinfo : EIATTR_SW_WAR
	.align		4
.L_48:
        /*009c*/ 	.byte	0x04, 0x36
        /*009e*/ 	.short	(.L_50 - .L_49)
.L_49:
        /*00a0*/ 	.word	0x00000008
.L_50:


//--------------------- .nv.info._Z10waveKernelP6uchar4jjf --------------------------
	.section	.nv.info._Z10waveKernelP6uchar4jjf,"",@"SHT_CUDA_INFO"
	.sectionflags	@""
	.align	4


	//----- nvinfo : EIATTR_CUDA_API_VERSION
	.align		4
        /*0000*/ 	.byte	0x04, 0x37
        /*0002*/ 	.short	(.L_52 - .L_51)
.L_51:
        /*0004*/ 	.word	0x00000082


	//----- nvinfo : EIATTR_KPARAM_INFO
	.align		4
.L_52:
        /*0008*/ 	.byte	0x04, 0x17
        /*000a*/ 	.short	(.L_54 - .L_53)
.L_53:
        /*000c*/ 	.word	0x00000000
        /*0010*/ 	.short	0x0003
        /*0012*/ 	.short	0x0010
        /*0014*/ 	.byte	0x00, 0xf0, 0x11, 0x00


	//----- nvinfo : EIATTR_KPARAM_INFO
	.align		4
.L_54:
        /*0018*/ 	.byte	0x04, 0x17
        /*001a*/ 	.short	(.L_56 - .L_55)
.L_55:
        /*001c*/ 	.word	0x00000000
        /*0020*/ 	.short	0x0002
        /*0022*/ 	.short	0x000c
        /*0024*/ 	.byte	0x00, 0xf0, 0x11, 0x00


	//----- nvinfo : EIATTR_KPARAM_INFO
	.align		4
.L_56:
        /*0028*/ 	.byte	0x04, 0x17
        /*002a*/ 	.short	(.L_58 - .L_57)
.L_57:
        /*002c*/ 	.word	0x00000000
        /*0030*/ 	.short	0x0001
        /*0032*/ 	.short	0x0008
        /*0034*/ 	.byte	0x00, 0xf0, 0x11, 0x00


	//----- nvinfo : EIATTR_KPARAM_INFO
	.align		4
.L_58:
        /*0038*/ 	.byte	0x04, 0x17
        /*003a*/ 	.short	(.L_60 - .L_59)
.L_59:
        /*003c*/ 	.word	0x00000000
        /*0040*/ 	.short	0x0000
        /*0042*/ 	.short	0x0000
        /*0044*/ 	.byte	0x00, 0xf5, 0x21, 0x00


	//----- nvinfo : EIATTR_SPARSE_MMA_MASK
	.align		4
.L_60:
        /*0048*/ 	.byte	0x03, 0x50
        /*004a*/ 	.short	0x0000


	//----- nvinfo : EIATTR_MAXREG_COUNT
	.align		4
        /*004c*/ 	.byte	0x03, 0x1b
        /*004e*/ 	.short	0x00ff


	//----- nvinfo : EIATTR_MERCURY_ISA_VERSION
	.align		4
        /*0050*/ 	.byte	0x03, 0x5f
        /*0052*/ 	.short	0x0101


	//----- nvinfo : EIATTR_VRC_CTA_INIT_COUNT
	.align		4
        /*0054*/ 	.byte	0x02, 0x4a
	.zero		1
	.zero		1


	//----- nvinfo : EIATTR_EXIT_INSTR_OFFSETS
	.align		4
        /*0058*/ 	.byte	0x04, 0x1c
        /*005a*/ 	.short	(.L_62 - .L_61)


	//   ....[0]....
.L_61:
        /*005c*/ 	.word	0x000000d0


	//   ....[1]....
        /*0060*/ 	.word	0x00001010


	//----- nvinfo : EIATTR_CRS_STACK_SIZE
	.align		4
.L_62:
        /*0064*/ 	.byte	0x04, 0x1e
        /*0066*/ 	.short	(.L_64 - .L_63)
.L_63:
        /*0068*/ 	.word	0x00000000


	//----- nvinfo : EIATTR_CBANK_PARAM_SIZE
	.align		4
.L_64:
        /*006c*/ 	.byte	0x03, 0x19
        /*006e*/ 	.short	0x0014


	//----- nvinfo : EIATTR_PARAM_CBANK
	.align		4
        /*0070*/ 	.byte	0x04, 0x0a
        /*0072*/ 	.short	(.L_66 - .L_65)
	.align		4
.L_65:
        /*0074*/ 	.word	index@(.nv.constant0._Z10waveKernelP6uchar4jjf)
        /*0078*/ 	.short	0x0380
        /*007a*/ 	.short	0x0014


	//----- nvinfo : EIATTR_SW_WAR
	.align		4
.L_66:
        /*007c*/ 	.byte	0x04, 0x36
        /*007e*/ 	.short	(.L_68 - .L_67)
.L_67:
        /*0080*/ 	.word	0x00000008
.L_68:


//--------------------- .nv.info._Z14particleKernelP6float4jjf --------------------------
	.section	.nv.info._Z14particleKernelP6float4jjf,"",@"SHT_CUDA_INFO"
	.sectionflags	@""
	.align	4


	//----- nvinfo : EIATTR_CUDA_API_VERSION
	.align		4
        /*0000*/ 	.byte	0x04, 0x37
        /*0002*/ 	.short	(.L_70 - .L_69)
.L_69:
        /*0004*/ 	.word	0x00000082


	//----- nvinfo : EIATTR_KPARAM_INFO
	.align		4
.L_70:
        /*0008*/ 	.byte	0x04, 0x17
        /*000a*/ 	.short	(.L_72 - .L_71)
.L_71:
        /*000c*/ 	.word	0x00000000
        /*0010*/ 	.short	0x0003
        /*0012*/ 	.short	0x0010
        /*0014*/ 	.byte	0x00, 0xf0, 0x11, 0x00


	//----- nvinfo : EIATTR_KPARAM_INFO
	.align		4
.L_72:
        /*0018*/ 	.byte	0x04, 0x17
        /*001a*/ 	.short	(.L_74 - .L_73)
.L_73:
        /*001c*/ 	.word	0x00000000
        /*0020*/ 	.short	0x0002
        /*0022*/ 	.short	0x000c
        /*0024*/ 	.byte	0x00, 0xf0, 0x11, 0x00


	//----- nvinfo : EIATTR_KPARAM_INFO
	.align		4
.L_74:
        /*0028*/ 	.byte	0x04, 0x17
        /*002a*/ 	.short	(.L_76 - .L_75)
.L_75:
        /*002c*/ 	.word	0x00000000
        /*0030*/ 	.short	0x0001
        /*0032*/ 	.short	0x0008
        /*0034*/ 	.byte	0x00, 0xf0, 0x11, 0x00


	//----- nvinfo : EIATTR_KPARAM_INFO
	.align		4
.L_76:
        /*0038*/ 	.byte	0x04, 0x17
        /*003a*/ 	.short	(.L_78 - .L_77)
.L_77:
        /*003c*/ 	.word	0x00000000
        /*0040*/ 	.short	0x0000
        /*0042*/ 	.short	0x0000
        /*0044*/ 	.byte	0x00, 0xf5, 0x21, 0x00


	//----- nvinfo : EIATTR_SPARSE_MMA_MASK
	.align		4
.L_78:
        /*0048*/ 	.byte	0x03, 0x50
        /*004a*/ 	.short	0x0000


	//----- nvinfo : EIATTR_MAXREG_COUNT
	.align		4
        /*004c*/ 	.byte	0x03, 0x1b
        /*004e*/ 	.short	0x00ff


	//----- nvinfo : EIATTR_MERCURY_ISA_VERSION
	.align		4
        /*0050*/ 	.byte	0x03, 0x5f
        /*0052*/ 	.short	0x0101


	//----- nvinfo : EIATTR_VRC_CTA_INIT_COUNT
	.align		4
        /*0054*/ 	.byte	0x02, 0x4a
	.zero		1
	.zero		1


	//----- nvinfo : EIATTR_EXIT_INSTR_OFFSETS
	.align		4
        /*0058*/ 	.byte	0x04, 0x1c
        /*005a*/ 	.short	(.L_80 - .L_79)


	//   ....[0]....
.L_79:
        /*005c*/ 	.word	0x000000c0


	//   ....[1]....
        /*0060*/ 	.word	0x00002b50


	//----- nvinfo : EIATTR_CRS_STACK_SIZE
	.align		4
.L_80:
        /*0064*/ 	.byte	0x04, 0x1e
        /*0066*/ 	.short	(.L_82 - .L_81)
.L_81:
        /*0068*/ 	.word	0x00000000


	//----- nvinfo : EIATTR_CBANK_PARAM_SIZE
	.align		4
.L_82:
        /*006c*/ 	.byte	0x03, 0x19
        /*006e*/ 	.short	0x0014


	//----- nvinfo : EIATTR_PARAM_CBANK
	.align		4
        /*0070*/ 	.byte	0x04, 0x0a
        /*0072*/ 	.short	(.L_84 - .L_83)
	.align		4
.L_83:
        /*0074*/ 	.word	index@(.nv.constant0._Z14particleKernelP6float4jjf)
        /*0078*/ 	.short	0x0380
        /*007a*/ 	.short	0x0014


	//----- nvinfo : EIATTR_SW_WAR
	.align		4
.L_84:
        /*007c*/ 	.byte	0x04, 0x36
        /*007e*/ 	.short	(.L_86 - .L_85)
.L_85:
        /*0080*/ 	.word	0x00000008
.L_86:


//--------------------- .nv.callgraph             --------------------------
	.section	.nv.callgraph,"",@"SHT_CUDA_CALLGRAPH"
	.align	4
	.sectionentsize	8
	.align		4
        /*0000*/ 	.word	0x00000000
	.align		4
        /*0004*/ 	.word	0xffffffff
	.align		4
        /*0008*/ 	.word	0x00000000
	.align		4
        /*000c*/ 	.word	0xfffffffe
	.align		4
        /*0010*/ 	.word	0x00000000
	.align		4
        /*0014*/ 	.word	0xfffffffd
	.align		4
        /*0018*/ 	.word	0x00000000
	.align		4
        /*001c*/ 	.word	0xfffffffc


//--------------------- .nv.constant4             --------------------------
	.section	.nv.constant4,"a",@progbits
	.align	8
	.align		8
.nv.constant4:
        /*0000*/ 	.dword	__cudart_i2opi_f


//--------------------- .text._Z16mandelbrotKernelP6uchar4jjfff --------------------------
	.section	.text._Z16mandelbrotKernelP6uchar4jjfff,"ax",@progbits
	.align	128
        .global         _Z16mandelbrotKernelP6uchar4jjfff
        .type           _Z16mandelbrotKernelP6uchar4jjfff,@function
        .size           _Z16mandelbrotKernelP6uchar4jjfff,(.L_x_88 - _Z16mandelbrotKernelP6uchar4jjfff)
        .other          _Z16mandelbrotKernelP6uchar4jjfff,@"STO_CUDA_ENTRY STV_DEFAULT"
_Z16mandelbrotKernelP6uchar4jjfff:
.text._Z16mandelbrotKernelP6uchar4jjfff:
[----:B------:R-:W-:Y:S01]  /*0000*/  LDC R1, c[0x0][0x37c] ;  /* 0x0000df00ff017b82 */ /* 0x000fe20000000800 */
[----:B------:R-:W0:Y:S07]  /*0010*/  S2R R0, SR_TID.Y ;  /* 0x0000000000007919 */ /* 0x000e2e0000002200 */
[----:B------:R-:W1:Y:S01]  /*0020*/  LDC R2, c[0x0][0x360] ;  /* 0x0000d800ff027b82 */ /* 0x000e620000000800 */
[----:B------:R-:W2:Y:S01]  /*0030*/  LDCU.64 UR6, c[0x0][0x388] ;  /* 0x00007100ff0677ac */ /* 0x000ea20008000a00 */
[----:B------:R-:W1:Y:S06]  /*0040*/  S2R R3, SR_TID.X ;  /* 0x0000000000037919 */ /* 0x000e6c0000002100 */
[----:B------:R-:W0:Y:S08]  /*0050*/  S2UR UR5, SR_CTAID.Y ;  /* 0x00000000000579c3 */ /* 0x000e300000002600 */
[----:B------:R-:W0:Y:S08]  /*0060*/  LDC R5, c[0x0][0x364] ;  /* 0x0000d900ff057b82 */ /* 0x000e300000000800 */
[----:B------:R-:W1:Y:S01]  /*0070*/  S2UR UR4, SR_CTAID.X ;  /* 0x00000000000479c3 */ /* 0x000e620000002500 */
[----:B0-----:R-:W-:-:S05]  /*0080*/  IMAD R5, R5, UR5, R0 ;  /* 0x0000000505057c24 */ /* 0x001fca000f8e0200 */
[----:B--2---:R-:W-:Y:S01]  /*0090*/  ISETP.GE.U32.AND P0, PT, R5, UR7, PT ;  /* 0x0000000705007c0c */ /* 0x004fe2000bf06070 */
[----:B-1----:R-:W-:-:S05]  /*00a0*/  IMAD R2, R2, UR4, R3 ;  /* 0x0000000402027c24 */ /* 0x002fca000f8e0203 */
[----:B------:R-:W-:-:S13]  /*00b0*/  ISETP.GE.U32.OR P0, PT, R2, UR6, P0 ;  /* 0x0000000602007c0c */ /* 0x000fda0008706470 */
[----:B------:R-:W-:Y:S05]  /*00c0*/  @P0 EXIT ;  /* 0x000000000000094d */ /* 0x000fea0003800000 */
[----:B------:R-:W-:Y:S01]  /*00d0*/  I2FP.F32.U32 R3, UR6 ;  /* 0x0000000600037c45 */ /* 0x000fe20008201000 */
[----:B------:R-:W-:Y:S01]  /*00e0*/  BSSY.RECONVERGENT B0, `(.L_x_0) ;  /* 0x0000010000007945 */ /* 0x000fe20003800200 */
[----:B------:R-:W-:-:S03]  /*00f0*/  I2FP.F32.S32 R0, R2 ;  /* 0x0000000200007245 */ /* 0x000fc60000201400 */
[C---:B------:R-:W-:Y:S02]  /*0100*/  FMUL R7, R3.reuse, 0.25 ;  /* 0x3e80000003077820 */ /* 0x040fe40000400000 */
[----:B------:R-:W-:Y:S02]  /*0110*/  FFMA R0, R3, -0.5, R0 ;  /* 0xbf00000003007823 */ /* 0x000fe40000000000 */
[----:B------:R-:W0:Y:S08]  /*0120*/  MUFU.RCP R4, R7 ;  /* 0x0000000700047308 */ /* 0x000e300000001000 */
[----:B------:R-:W1:Y:S01]  /*0130*/  FCHK P0, R0, R7 ;  /* 0x0000000700007302 */ /* 0x000e620000000000 */
[----:B0-----:R-:W-:-:S04]  /*0140*/  FFMA R9, -R7, R4, 1 ;  /* 0x3f80000007097423 */ /* 0x001fc80000000104 */
[----:B------:R-:W-:-:S04]  /*0150*/  FFMA R9, R4, R9, R4 ;  /* 0x0000000904097223 */ /* 0x000fc80000000004 */
[----:B------:R-:W-:-:S04]  /*0160*/  FFMA R4, R0, R9, RZ ;  /* 0x0000000900047223 */ /* 0x000fc800000000ff */
[----:B------:R-:W-:-:S04]  /*0170*/  FFMA R3, -R7, R4, R0 ;  /* 0x0000000407037223 */ /* 0x000fc80000000100 */
[----:B------:R-:W-:Y:S01]  /*0180*/  FFMA R3, R9, R3, R4 ;  /* 0x0000000309037223 */ /* 0x000fe20000000004 */
[----:B-1----:R-:W-:Y:S06]  /*0190*/  @!P0 BRA `(.L_x_1) ;  /* 0x0000000000108947 */ /* 0x002fec0003800000 */
[----:B------:R-:W-:Y:S01]  /*01a0*/  IMAD.MOV.U32 R3, RZ, RZ, R7 ;  /* 0x000000ffff037224 */ /* 0x000fe200078e0007 */
[----:B------:R-:W-:-:S07]  /*01b0*/  MOV R6, 0x1d0 ;  /* 0x000001d000067802 */ /* 0x000fce0000000f00 */
[----:B------:R-:W-:Y:S05]  /*01c0*/  CALL.REL.NOINC `($__internal_0_$__cuda_sm3x_div_rn_noftz_f32_slowpath) ;  /* 0x0000000400f87944 */ /* 0x000fea0003c00000 */
[----:B------:R-:W-:-:S07]  /*01d0*/  IMAD.MOV.U32 R3, RZ, RZ, R0 ;  /* 0x000000ffff037224 */ /* 0x000fce00078e0000 */
.L_x_1:
[----:B------:R-:W-:Y:S05]  /*01e0*/  BSYNC.RECONVERGENT B0 ;  /* 0x0000000000007941 */ /* 0x000fea0003800200 */
.L_x_0:
[----:B------:R-:W0:Y:S01]  /*01f0*/  LDC R6, c[0x0][0x390] ;  /* 0x0000e400ff067b82 */ /* 0x000e220000000800 */
[----:B------:R-:W-:Y:S01]  /*0200*/  BSSY.RECONVERGENT B0, `(.L_x_2) ;  /* 0x000000f000007945 */ /* 0x000fe20003800200 */
[----:B0-----:R-:W0:Y:S08]  /*0210*/  MUFU.RCP R0, R6 ;  /* 0x0000000600007308 */ /* 0x001e300000001000 */
[----:B------:R-:W1:Y:S01]  /*0220*/  FCHK P0, R3, R6 ;  /* 0x0000000603007302 */ /* 0x000e620000000000 */
[----:B0-----:R-:W-:-:S04]  /*0230*/  FFMA R7, R0, -R6, 1 ;  /* 0x3f80000000077423 */ /* 0x001fc80000000806 */
[----:B------:R-:W-:-:S04]  /*0240*/  FFMA R0, R0, R7, R0 ;  /* 0x0000000700007223 */ /* 0x000fc80000000000 */
[----:B------:R-:W-:-:S04]  /*0250*/  FFMA R4, R0, R3, RZ ;  /* 0x0000000300047223 */ /* 0x000fc800000000ff */
[----:B------:R-:W-:-:S04]  /*0260*/  FFMA R7, R4, -R6, R3 ;  /* 0x8000000604077223 */ /* 0x000fc80000000003 */
[----:B------:R-:W-:Y:S01]  /*0270*/  FFMA R4, R0, R7, R4 ;  /* 0x0000000700047223 */ /* 0x000fe20000000004 */
[----:B-1----:R-:W-:Y:S06]  /*0280*/  @!P0 BRA `(.L_x_3) ;  /* 0x0000000000188947 */ /* 0x002fec0003800000 */
[----:B------:R-:W0:Y:S01]  /*0290*/  LDCU UR4, c[0x0][0x390] ;  /* 0x00007200ff0477ac */ /* 0x000e220008000800 */
[----:B------:R-:W-:Y:S02]  /*02a0*/  MOV R0, R3 ;  /* 0x0000000300007202 */ /* 0x000fe40000000f00 */
[----:B------:R-:W-:Y:S01]  /*02b0*/  MOV R6, 0x2e0 ;  /* 0x000002e000067802 */ /* 0x000fe20000000f00 */
[----:B0-----:R-:W-:-:S07]  /*02c0*/  IMAD.U32 R3, RZ, RZ, UR4 ;  /* 0x00000004ff037e24 */ /* 0x001fce000f8e00ff */
[----:B------:R-:W-:Y:S05]  /*02d0*/  CALL.REL.NOINC `($__internal_0_$__cuda_sm3x_div_rn_noftz_f32_slowpath) ;  /* 0x0000000400b47944 */ /* 0x000fea0003c00000 */
[----:B------:R-:W-:-:S07]  /*02e0*/  MOV R4, R0 ;  /* 0x0000000000047202 */ /* 0x000fce0000000f00 */
.L_x_3:
[----:B------:R-:W-:Y:S05]  /*02f0*/  BSYNC.RECONVERGENT B0 ;  /* 0x0000000000007941 */ /* 0x000fea0003800200 */
.L_x_2:
[----:B------:R-:W0:Y:S01]  /*0300*/  LDCU UR4, c[0x0][0x38c] ;  /* 0x00007180ff0477ac */ /* 0x000e220008000800 */
[----:B------:R-:W-:Y:S01]  /*0310*/  I2FP.F32.U32 R0, R5 ;  /* 0x0000000500007245 */ /* 0x000fe20000201000 */
[----:B------:R-:W-:Y:S01]  /*0320*/  BSSY.RECONVERGENT B0, `(.L_x_4) ;  /* 0x0000012000007945 */ /* 0x000fe20003800200 */
[----:B0-----:R-:W-:Y:S01]  /*0330*/  I2FP.F32.U32 R3, UR4 ;  /* 0x0000000400037c45 */ /* 0x001fe20008201000 */
[----:B------:R-:W0:Y:S04]  /*0340*/  LDCU UR4, c[0x0][0x394] ;  /* 0x00007280ff0477ac */ /* 0x000e280008000800 */
[C---:B------:R-:W-:Y:S01]  /*0350*/  FMUL R7, R3.reuse, 0.25 ;  /* 0x3e80000003077820 */ /* 0x040fe20000400000 */
[----:B------:R-:W-:-:S03]  /*0360*/  FFMA R0, R3, -0.5, R0 ;  /* 0xbf00000003007823 */ /* 0x000fc60000000000 */
[----:B------:R-:W1:Y:S08]  /*0370*/  MUFU.RCP R6, R7 ;  /* 0x0000000700067308 */ /* 0x000e700000001000 */
[----:B------:R-:W2:Y:S01]  /*0380*/  FCHK P0, R0, R7 ;  /* 0x0000000700007302 */ /* 0x000ea20000000000 */
[----:B0-----:R-:W-:Y:S01]  /*0390*/  FADD R4, R4, UR4 ;  /* 0x0000000404047e21 */ /* 0x001fe20008000000 */
[----:B-1----:R-:W-:-:S04]  /*03a0*/  FFMA R9, -R7, R6, 1 ;  /* 0x3f80000007097423 */ /* 0x002fc80000000106 */
[----:B------:R-:W-:-:S04]  /*03b0*/  FFMA R9, R6, R9, R6 ;  /* 0x0000000906097223 */ /* 0x000fc80000000006 */
[----:B------:R-:W-:-:S04]  /*03c0*/  FFMA R6, R0, R9, RZ ;  /* 0x0000000900067223 */ /* 0x000fc800000000ff */
[----:B------:R-:W-:-:S04]  /*03d0*/  FFMA R3, -R7, R6, R0 ;  /* 0x0000000607037223 */ /* 0x000fc80000000100 */
[----:B------:R-:W-:Y:S01]  /*03e0*/  FFMA R3, R9, R3, R6 ;  /* 0x0000000309037223 */ /* 0x000fe20000000006 */
[----:B--2---:R-:W-:Y:S06]  /*03f0*/  @!P0 BRA `(.L_x_5) ;  /* 0x0000000000108947 */ /* 0x004fec0003800000 */
[----:B------:R-:W-:Y:S01]  /*0400*/  IMAD.MOV.U32 R3, RZ, RZ, R7 ;  /* 0x000000ffff037224 */ /* 0x000fe200078e0007 */
[----:B------:R-:W-:-:S07]  /*0410*/  MOV R6, 0x430 ;  /* 0x0000043000067802 */ /* 0x000fce0000000f00 */
[----:B------:R-:W-:Y:S05]  /*0420*/  CALL.REL.NOINC `($__internal_0_$__cuda_sm3x_div_rn_noftz_f32_slowpath) ;  /* 0x0000000400607944 */ /* 0x000fea0003c00000 */
[----:B------:R-:W-:-:S07]  /*0430*/  MOV R3, R0 ;  /* 0x0000000000037202 */ /* 0x000fce0000000f00 */
.L_x_5:
[----:B------:R-:W-:Y:S05]  /*0440*/  BSYNC.RECONVERGENT B0 ;  /* 0x0000000000007941 */ /* 0x000fea0003800200 */
.L_x_4:
        /* <DEDUP_REMOVED lines=11> */
[----:B------:R-:W-:Y:S01]  /*0500*/  IMAD.MOV.U32 R0, RZ, RZ, R3 ;  /* 0x000000ffff007224 */ /* 0x000fe200078e0003 */
[----:B------:R-:W-:Y:S02]  /*0510*/  MOV R6, 0x540 ;  /* 0x0000054000067802 */ /* 0x000fe40000000f00 */
[----:B0-----:R-:W-:-:S07]  /*0520*/  MOV R3, UR4 ;  /* 0x0000000400037c02 */ /* 0x001fce0008000f00 */
[----:B------:R-:W-:Y:S05]  /*0530*/  CALL.REL.NOINC `($__internal_0_$__cuda_sm3x_div_rn_noftz_f32_slowpath) ;  /* 0x00000004001c7944 */ /* 0x000fea0003c00000 */
.L_x_7:
[----:B------:R-:W-:Y:S05]  /*0540*/  BSYNC.RECONVERGENT B0 ;  /* 0x0000000000007941 */ /* 0x000fea0003800200 */
.L_x_6:
[----:B------:R-:W0:Y:S01]  /*0550*/  LDCU UR4, c[0x0][0x398] ;  /* 0x00007300ff0477ac */ /* 0x000e220008000800 */
[----:B------:R-:W1:Y:S01]  /*0560*/  LDC.64 R6, c[0x0][0x380] ;  /* 0x0000e000ff067b82 */ /* 0x000e620000000a00 */
[----:B------:R-:W-:Y:S01]  /*0570*/  BSSY.RECONVERGENT B0, `(.L_x_8) ;  /* 0x0000016000007945 */ /* 0x000fe20003800200 */
[----:B0-----:R-:W-:Y:S01]  /*0580*/  FADD R11, R0, UR4 ;  /* 0x00000004000b7e21 */ /* 0x001fe20008000000 */
[----:B------:R-:W-:-:S03]  /*0590*/  FMUL R0, R4, R4 ;  /* 0x0000000404007220 */ /* 0x000fc60000400000 */
[----:B------:R-:W-:-:S04]  /*05a0*/  FMUL R3, R11, R11 ;  /* 0x0000000b0b037220 */ /* 0x000fc80000400000 */
[----:B------:R-:W-:-:S05]  /*05b0*/  FADD R8, R0, R3 ;  /* 0x0000000300087221 */ /* 0x000fca0000000000 */
[----:B------:R-:W-:Y:S01]  /*05c0*/  FSETP.GEU.AND P0, PT, R8, 4, PT ;  /* 0x408000000800780b */ /* 0x000fe20003f0e000 */
[----:B------:R-:W-:-:S12]  /*05d0*/  IMAD.MOV.U32 R8, RZ, RZ, RZ ;  /* 0x000000ffff087224 */ /* 0x000fd800078e00ff */
[----:B------:R-:W-:Y:S05]  /*05e0*/  @P0 BRA `(.L_x_9) ;  /* 0x0000000000380947 */ /* 0x000fea0003800000 */
[----:B------:R-:W-:Y:S02]  /*05f0*/  HFMA2 R8, -RZ, RZ, 0, 0 ;  /* 0x00000000ff087431 */ /* 0x000fe400000001ff */
[----:B------:R-:W-:Y:S01]  /*0600*/  IMAD.MOV.U32 R9, RZ, RZ, R11 ;  /* 0x000000ffff097224 */ /* 0x000fe200078e000b */
[----:B------:R-:W-:-:S07]  /*0610*/  MOV R10, R4 ;  /* 0x00000004000a7202 */ /* 0x000fce0000000f00 */
.L_x_10:
[----:B------:R-:W-:Y:S01]  /*0620*/  FADD R3, -R3, R0 ;  /* 0x0000000003037221 */ /* 0x000fe20000000100 */
[----:B------:R-:W-:Y:S01]  /*0630*/  FADD R0, R10, R10 ;  /* 0x0000000a0a007221 */ /* 0x000fe20000000000 */
[C---:B------:R-:W-:Y:S01]  /*0640*/  ISETP.GE.U32.AND P0, PT, R8.reuse, 0xff, PT ;  /* 0x000000ff0800780c */ /* 0x040fe20003f06070 */
[----:B------:R-:W-:Y:S02]  /*0650*/  VIADD R8, R8, 0x1 ;  /* 0x0000000108087836 */ /* 0x000fe40000000000 */
[----:B------:R-:W-:Y:S01]  /*0660*/  FADD R10, R4, R3 ;  /* 0x00000003040a7221 */ /* 0x000fe20000000000 */
[----:B------:R-:W-:-:S03]  /*0670*/  FFMA R9, R0, R9, R11 ;  /* 0x0000000900097223 */ /* 0x000fc6000000000b */
[----:B------:R-:W-:Y:S01]  /*0680*/  FMUL R0, R10, R10 ;  /* 0x0000000a0a007220 */ /* 0x000fe20000400000 */
[----:B------:R-:W-:-:S04]  /*0690*/  FMUL R3, R9, R9 ;  /* 0x0000000909037220 */ /* 0x000fc80000400000 */
[----:B------:R-:W-:-:S05]  /*06a0*/  FADD R12, R0, R3 ;  /* 0x00000003000c7221 */ /* 0x000fca0000000000 */
[----:B------:R-:W-:-:S13]  /*06b0*/  FSETP.LT.AND P1, PT, R12, 4, PT ;  /* 0x408000000c00780b */ /* 0x000fda0003f21000 */
[----:B------:R-:W-:Y:S05]  /*06c0*/  @!P0 BRA P1, `(.L_x_10) ;  /* 0xfffffffc00d48947 */ /* 0x000fea000083ffff */
.L_x_9:
[----:B------:R-:W-:Y:S05]  /*06d0*/  BSYNC.RECONVERGENT B0 ;  /* 0x0000000000007941 */ /* 0x000fea0003800200 */
.L_x_8:
[----:B------:R-:W-:Y:S01]  /*06e0*/  ISETP.NE.AND P0, PT, R8, 0x100, PT ;  /* 0x000001000800780c */ /* 0x000fe20003f05270 */
[----:B------:R-:W-:Y:S01]  /*06f0*/  BSSY.RECONVERGENT B0, `(.L_x_11) ;  /* 0x000001d000007945 */ /* 0x000fe20003800200 */
[----:B------:R-:W-:Y:S02]  /*0700*/  PRMT R0, RZ, 0x7610, R0 ;  /* 0x00007610ff007816 */ /* 0x000fe40000000000 */
[----:B------:R-:W-:Y:S02]  /*0710*/  PRMT R3, RZ, 0x7610, R3 ;  /* 0x00007610ff037816 */ /* 0x000fe40000000003 */
[----:B------:R-:W-:-:S07]  /*0720*/  PRMT R4, RZ, 0x7610, R4 ;  /* 0x00007610ff047816 */ /* 0x000fce0000000004 */
[----:B------:R-:W-:Y:S05]  /*0730*/  @!P0 BRA `(.L_x_12) ;  /* 0x0000000000608947 */ /* 0x000fea0003800000 */
[----:B------:R-:W-:-:S05]  /*0740*/  I2FP.F32.U32 R8, R8 ;  /* 0x0000000800087245 */ /* 0x000fca0000201000 */
[----:B------:R-:W-:-:S04]  /*0750*/  FMUL R8, R8, 0.00390625 ;  /* 0x3b80000008087820 */ /* 0x000fc80000400000 */
[----:B------:R-:W-:-:S04]  /*0760*/  FADD R0, -R8, 1 ;  /* 0x3f80000008007421 */ /* 0x000fc80000000100 */
[C---:B------:R-:W-:Y:S01]  /*0770*/  FMUL R3, R0.reuse, 9 ;  /* 0x4110000000037820 */ /* 0x040fe20000400000 */
[C---:B------:R-:W-:Y:S01]  /*0780*/  FMUL R9, R0.reuse, 15 ;  /* 0x4170000000097820 */ /* 0x040fe20000400000 */
[----:B------:R-:W-:Y:S02]  /*0790*/  FMUL R13, R0, 8.5 ;  /* 0x41080000000d7820 */ /* 0x000fe40000400000 */
[----:B------:R-:W-:Y:S01]  /*07a0*/  FMUL R3, R8, R3 ;  /* 0x0000000308037220 */ /* 0x000fe20000400000 */
[C---:B------:R-:W-:Y:S01]  /*07b0*/  FMUL R9, R0.reuse, R9 ;  /* 0x0000000900097220 */ /* 0x040fe20000400000 */
[----:B------:R-:W-:Y:S02]  /*07c0*/  FMUL R13, R0, R13 ;  /* 0x0000000d000d7220 */ /* 0x000fe40000400000 */
[C---:B------:R-:W-:Y:S01]  /*07d0*/  FMUL R3, R8.reuse, R3 ;  /* 0x0000000308037220 */ /* 0x040fe20000400000 */
[----:B------:R-:W-:Y:S01]  /*07e0*/  FMUL R11, R8, R9 ;  /* 0x00000009080b7220 */ /* 0x000fe20000400000 */
[----:B------:R-:W-:-:S02]  /*07f0*/  FMUL R13, R0, R13 ;  /* 0x0000000d000d7220 */ /* 0x000fc40000400000 */
[C---:B------:R-:W-:Y:S01]  /*0800*/  FMUL R3, R8.reuse, R3 ;  /* 0x0000000308037220 */ /* 0x040fe20000400000 */
[C---:B------:R-:W-:Y:S01]  /*0810*/  FMUL R11, R8.reuse, R11 ;  /* 0x0000000b080b7220 */ /* 0x040fe20000400000 */
[----:B------:R-:W-:Y:S02]  /*0820*/  FMUL R13, R8, R13 ;  /* 0x0000000d080d7220 */ /* 0x000fe40000400000 */
[----:B------:R-:W-:Y:S01]  /*0830*/  FMUL R9, R3, 255 ;  /* 0x437f000003097820 */ /* 0x000fe20000400000 */
[----:B------:R-:W-:Y:S01]  /*0840*/  FMUL R11, R11, 255 ;  /* 0x437f00000b0b7820 */ /* 0x000fe20000400000 */
[----:B------:R-:W-:-:S04]  /*0850*/  FMUL R13, R13, 255 ;  /* 0x437f00000d0d7820 */ /* 0x000fc80000400000 */
[----:B------:R-:W0:Y:S08]  /*0860*/  F2I.U32.TRUNC.NTZ R9, R9 ;  /* 0x0000000900097305 */ /* 0x000e30000020f000 */
[----:B------:R-:W2:Y:S01]  /*0870*/  F2I.U32.TRUNC.NTZ R11, R11 ;  /* 0x0000000b000b7305 */ /* 0x000ea2000020f000 */
[----:B0-----:R-:W-:-:S07]  /*0880*/  PRMT R0, R9, 0x7610, R0 ;  /* 0x0000761009007816 */ /* 0x001fce0000000000 */
[----:B------:R-:W0:Y:S01]  /*0890*/  F2I.U32.TRUNC.NTZ R13, R13 ;  /* 0x0000000d000d7305 */ /* 0x000e22000020f000 */
[----:B--2---:R-:W-:Y:S02]  /*08a0*/  PRMT R3, R11, 0x7610, R3 ;  /* 0x000076100b037816 */ /* 0x004fe40000000003 */
[----:B0-----:R-:W-:-:S07]  /*08b0*/  PRMT R4, R13, 0x7610, R4 ;  /* 0x000076100d047816 */ /* 0x001fce0000000004 */
.L_x_12:
[----:B------:R-:W-:Y:S05]  /*08c0*/  BSYNC.RECONVERGENT B0 ;  /* 0x0000000000007941 */ /* 0x000fea0003800200 */
.L_x_11:
[----:B------:R-:W0:Y:S01]  /*08d0*/  LDCU UR7, c[0x0][0x388] ;  /* 0x00007100ff0777ac */ /* 0x000e220008000800 */
[----:B------:R-:W-:Y:S02]  /*08e0*/  LOP3.LUT R3, R3, 0xffff, RZ, 0xc0, !PT ;  /* 0x0000ffff03037812 */ /* 0x000fe400078ec0ff */
[----:B------:R-:W-:Y:S01]  /*08f0*/  LOP3.LUT R0, R0, 0xffff, RZ, 0xc0, !PT ;  /* 0x0000ffff00007812 */ /* 0x000fe200078ec0ff */
[----:B------:R-:W2:Y:S01]  /*0900*/  LDCU.64 UR4, c[0x0][0x358] ;  /* 0x00006b00ff0477ac */ /* 0x000ea20008000a00 */
[----:B------:R-:W-:Y:S02]  /*0910*/  LOP3.LUT R4, R4, 0xffff, RZ, 0xc0, !PT ;  /* 0x0000ffff04047812 */ /* 0x000fe400078ec0ff */
[----:B------:R-:W-:Y:S01]  /*0920*/  PRMT R0, R0, 0x3340, R3 ;  /* 0x0000334000007816 */ /* 0x000fe20000000003 */
[----:B------:R-:W-:Y:S02]  /*0930*/  UMOV UR6, 0x3340 ;  /* 0x0000334000067882 */ /* 0x000fe40000000000 */
[----:B------:R-:W-:-:S04]  /*0940*/  MOV R9, UR6 ;  /* 0x0000000600097c02 */ /* 0x000fc80008000f00 */
[----:B------:R-:W-:Y:S01]  /*0950*/  PRMT R3, R4, R9, 0xffff ;  /* 0x0000ffff04037416 */ /* 0x000fe20000000009 */
[----:B0-----:R-:W-:-:S03]  /*0960*/  IMAD R5, R5, UR7, R2 ;  /* 0x0000000705057c24 */ /* 0x001fc6000f8e0202 */
[----:B------:R-:W-:Y:S01]  /*0970*/  PRMT R3, R0, 0x5410, R3 ;  /* 0x0000541000037816 */ /* 0x000fe20000000003 */
[----:B-1----:R-:W-:-:S05]  /*0980*/  IMAD.WIDE R6, R5, 0x4, R6 ;  /* 0x0000000405067825 */ /* 0x002fca00078e0206 */
[----:B--2---:R-:W-:Y:S01]  /*0990*/  STG.E desc[UR4][R6.64], R3 ;  /* 0x0000000306007986 */ /* 0x004fe2000c101904 */
[----:B------:R-:W-:Y:S05]  /*09a0*/  EXIT ;  /* 0x000000000000794d */ /* 0x000fea0003800000 */
        .weak           $__internal_0_$__cuda_sm3x_div_rn_noftz_f32_slowpath
        .type           $__internal_0_$__cuda_sm3x_div_rn_noftz_f32_slowpath,@function
        .size           $__internal_0_$__cuda_sm3x_div_rn_noftz_f32_slowpath,(.L_x_88 - $__internal_0_$__cuda_sm3x_div_rn_noftz_f32_slowpath)
$__internal_0_$__cuda_sm3x_div_rn_noftz_f32_slowpath:
[----:B------:R-:W-:Y:S01]  /*09b0*/  SHF.R.U32.HI R8, RZ, 0x17, R3 ;  /* 0x00000017ff087819 */ /* 0x000fe20000011603 */
[----:B------:R-:W-:Y:S01]  /*09c0*/  BSSY.RECONVERGENT B1, `(.L_x_13) ;  /* 0x0000062000017945 */ /* 0x000fe20003800200 */
[----:B------:R-:W-:Y:S02]  /*09d0*/  SHF.R.U32.HI R7, RZ, 0x17, R0 ;  /* 0x00000017ff077819 */ /* 0x000fe40000011600 */
[----:B------:R-:W-:Y:S02]  /*09e0*/  LOP3.LUT R12, R8, 0xff, RZ, 0xc0, !PT ;  /* 0x000000ff080c7812 */ /* 0x000fe400078ec0ff */
[----:B------:R-:W-:-:S03]  /*09f0*/  LOP3.LUT R10, R7, 0xff, RZ, 0xc0, !PT ;  /* 0x000000ff070a7812 */ /* 0x000fc600078ec0ff */
[----:B------:R-:W-:Y:S01]  /*0a00*/  VIADD R9, R12, 0xffffffff ;  /* 0xffffffff0c097836 */ /* 0x000fe20000000000 */
[----:B------:R-:W-:-:S04]  /*0a10*/  IADD3 R8, PT, PT, R10, -0x1, RZ ;  /* 0xffffffff0a087810 */ /* 0x000fc80007ffe0ff */
[----:B------:R-:W-:-:S04]  /*0a20*/  ISETP.GT.U32.AND P0, PT, R9, 0xfd, PT ;  /* 0x000000fd0900780c */ /* 0x000fc80003f04070 */
[----:B------:R-:W-:-:S13]  /*0a30*/  ISETP.GT.U32.OR P0, PT, R8, 0xfd, P0 ;  /* 0x000000fd0800780c */ /* 0x000fda0000704470 */
[----:B------:R-:W-:Y:S01]  /*0a40*/  @!P0 IMAD.MOV.U32 R7, RZ, RZ, RZ ;  /* 0x000000ffff078224 */ /* 0x000fe200078e00ff */
[----:B------:R-:W-:Y:S06]  /*0a50*/  @!P0 BRA `(.L_x_14) ;  /* 0x00000000005c8947 */ /* 0x000fec0003800000 */
[----:B------:R-:W-:Y:S02]  /*0a60*/  FSETP.GTU.FTZ.AND P0, PT, |R0|, +INF , PT ;  /* 0x7f8000000000780b */ /* 0x000fe40003f1c200 */
[----:B------:R-:W-:-:S04]  /*0a70*/  FSETP.GTU.FTZ.AND P1, PT, |R3|, +INF , PT ;  /* 0x7f8000000300780b */ /* 0x000fc80003f3c200 */
[----:B------:R-:W-:-:S13]  /*0a80*/  PLOP3.LUT P0, PT, P0, P1, PT, 0xf8, 0x8f ;  /* 0x00000000008f781c */ /* 0x000fda0000703f70 */
[----:B------:R-:W-:Y:S05]  /*0a90*/  @P0 BRA `(.L_x_15) ;  /* 0x00000004004c0947 */ /* 0x000fea0003800000 */
[----:B------:R-:W-:-:S13]  /*0aa0*/  LOP3.LUT P0, RZ, R3, 0x7fffffff, R0, 0xc8, !PT ;  /* 0x7fffffff03ff7812 */ /* 0x000fda000780c800 */
[----:B------:R-:W-:Y:S05]  /*0ab0*/  @!P0 BRA `(.L_x_16) ;  /* 0x00000004003c8947 */ /* 0x000fea0003800000 */
[C---:B------:R-:W-:Y:S02]  /*0ac0*/  FSETP.NEU.FTZ.AND P2, PT, |R0|.reuse, +INF , PT ;  /* 0x7f8000000000780b */ /* 0x040fe40003f5d200 */
[----:B------:R-:W-:Y:S02]  /*0ad0*/  FSETP.NEU.FTZ.AND P1, PT, |R3|, +INF , PT ;  /* 0x7f8000000300780b */ /* 0x000fe40003f3d200 */
[----:B------:R-:W-:-:S11]  /*0ae0*/  FSETP.NEU.FTZ.AND P0, PT, |R0|, +INF , PT ;  /* 0x7f8000000000780b */ /* 0x000fd60003f1d200 */
[----:B------:R-:W-:Y:S05]  /*0af0*/  @!P1 BRA !P2, `(.L_x_16) ;  /* 0x00000004002c9947 */ /* 0x000fea0005000000 */
[----:B------:R-:W-:-:S04]  /*0b00*/  LOP3.LUT P2, RZ, R0, 0x7fffffff, RZ, 0xc0, !PT ;  /* 0x7fffffff00ff7812 */ /* 0x000fc8000784c0ff */
[----:B------:R-:W-:-:S13]  /*0b10*/  PLOP3.LUT P1, PT, P1, P2, PT, 0x2f, 0xf2 ;  /* 0x0000000000f2781c */ /* 0x000fda0000f24577 */
[----:B------:R-:W-:Y:S05]  /*0b20*/  @P1 BRA `(.L_x_17) ;  /* 0x0000000400181947 */ /* 0x000fea0003800000 */
[----:B------:R-:W-:-:S04]  /*0b30*/  LOP3.LUT P1, RZ, R3, 0x7fffffff, RZ, 0xc0, !PT ;  /* 0x7fffffff03ff7812 */ /* 0x000fc8000782c0ff */
[----:B------:R-:W-:-:S13]  /*0b40*/  PLOP3.LUT P0, PT, P0, P1, PT, 0x2f, 0xf2 ;  /* 0x0000000000f2781c */ /* 0x000fda0000702577 */
[----:B------:R-:W-:Y:S05]  /*0b50*/  @P0 BRA `(.L_x_18) ;  /* 0x0000000400000947 */ /* 0x000fea0003800000 */
[----:B------:R-:W-:Y:S02]  /*0b60*/  ISETP.GE.AND P0, PT, R8, RZ, PT ;  /* 0x000000ff0800720c */ /* 0x000fe40003f06270 */
[----:B------:R-:W-:-:S11]  /*0b70*/  ISETP.GE.AND P1, PT, R9, RZ, PT ;  /* 0x000000ff0900720c */ /* 0x000fd60003f26270 */
[----:B------:R-:W-:Y:S01]  /*0b80*/  @P0 MOV R7, RZ ;  /* 0x000000ff00070202 */ /* 0x000fe20000000f00 */
[----:B------:R-:W-:Y:S02]  /*0b90*/  @!P0 IMAD.MOV.U32 R7, RZ, RZ, -0x40 ;  /* 0xffffffc0ff078424 */ /* 0x000fe400078e00ff */
[----:B------:R-:W-:Y:S01]  /*0ba0*/  @!P0 FFMA R0, R0, 1.84467440737095516160e+19, RZ ;  /* 0x5f80000000008823 */ /* 0x000fe200000000ff */
[----:B------:R-:W-:Y:S02]  /*0bb0*/  @!P1 FFMA R3, R3, 1.84467440737095516160e+19, RZ ;  /* 0x5f80000003039823 */ /* 0x000fe400000000ff */
[----:B------:R-:W-:-:S07]  /*0bc0*/  @!P1 IADD3 R7, PT, PT, R7, 0x40, RZ ;  /* 0x0000004007079810 */ /* 0x000fce0007ffe0ff */
.L_x_14:
[----:B------:R-:W-:Y:S01]  /*0bd0*/  LEA R8, R12, 0xc0800000, 0x17 ;  /* 0xc08000000c087811 */ /* 0x000fe200078eb8ff */
[----:B------:R-:W-:Y:S04]  /*0be0*/  BSSY.RECONVERGENT B2, `(.L_x_19) ;  /* 0x0000036000027945 */ /* 0x000fe80003800200 */
[----:B------:R-:W-:Y:S01]  /*0bf0*/  IMAD.IADD R8, R3, 0x1, -R8 ;  /* 0x0000000103087824 */ /* 0x000fe200078e0a08 */
[----:B------:R-:W-:-:S03]  /*0c00*/  IADD3 R3, PT, PT, R10, -0x7f, RZ ;  /* 0xffffff810a037810 */ /* 0x000fc60007ffe0ff */
[----:B------:R0:W1:Y:S01]  /*0c10*/  MUFU.RCP R9, R8 ;  /* 0x0000000800097308 */ /* 0x0000620000001000 */
[----:B------:R-:W-:Y:S01]  /*0c20*/  FADD.FTZ R11, -R8, -RZ ;  /* 0x800000ff080b7221 */ /* 0x000fe20000010100 */
[C---:B------:R-:W-:Y:S01]  /*0c30*/  IMAD R0, R3.reuse, -0x800000, R0 ;  /* 0xff80000003007824 */ /* 0x040fe200078e0200 */
[----:B0-----:R-:W-:-:S05]  /*0c40*/  IADD3 R8, PT, PT, R3, 0x7f, -R12 ;  /* 0x0000007f03087810 */ /* 0x001fca0007ffe80c */
[----:B------:R-:W-:Y:S02]  /*0c50*/  IMAD.IADD R8, R8, 0x1, R7 ;  /* 0x0000000108087824 */ /* 0x000fe400078e0207 */
[----:B-1----:R-:W-:-:S04]  /*0c60*/  FFMA R10, R9, R11, 1 ;  /* 0x3f800000090a7423 */ /* 0x002fc8000000000b */
[----:B------:R-:W-:-:S04]  /*0c70*/  FFMA R14, R9, R10, R9 ;  /* 0x0000000a090e7223 */ /* 0x000fc80000000009 */
[----:B------:R-:W-:-:S04]  /*0c80*/  FFMA R9, R0, R14, RZ ;  /* 0x0000000e00097223 */ /* 0x000fc800000000ff */
[----:B------:R-:W-:-:S04]  /*0c90*/  FFMA R10, R11, R9, R0 ;  /* 0x000000090b0a7223 */ /* 0x000fc80000000000 */
[----:B------:R-:W-:-:S04]  /*0ca0*/  FFMA R9, R14, R10, R9 ;  /* 0x0000000a0e097223 */ /* 0x000fc80000000009 */
[----:B------:R-:W-:-:S04]  /*0cb0*/  FFMA R10, R11, R9, R0 ;  /* 0x000000090b0a7223 */ /* 0x000fc80000000000 */
[----:B------:R-:W-:-:S05]  /*0cc0*/  FFMA R0, R14, R10, R9 ;  /* 0x0000000a0e007223 */ /* 0x000fca0000000009 */
[----:B------:R-:W-:-:S04]  /*0cd0*/  SHF.R.U32.HI R3, RZ, 0x17, R0 ;  /* 0x00000017ff037819 */ /* 0x000fc80000011600 */
[----:B------:R-:W-:-:S04]  /*0ce0*/  LOP3.LUT R3, R3, 0xff, RZ, 0xc0, !PT ;  /* 0x000000ff03037812 */ /* 0x000fc800078ec0ff */
[----:B------:R-:W-:-:S05]  /*0cf0*/  IADD3 R11, PT, PT, R3, R8, RZ ;  /* 0x00000008030b7210 */ /* 0x000fca0007ffe0ff */
[----:B------:R-:W-:-:S05]  /*0d00*/  VIADD R3, R11, 0xffffffff ;  /* 0xffffffff0b037836 */ /* 0x000fca0000000000 */
[----:B------:R-:W-:-:S13]  /*0d10*/  ISETP.GE.U32.AND P0, PT, R3, 0xfe, PT ;  /* 0x000000fe0300780c */ /* 0x000fda0003f06070 */
[----:B------:R-:W-:Y:S05]  /*0d20*/  @!P0 BRA `(.L_x_20) ;  /* 0x0000000000808947 */ /* 0x000fea0003800000 */
[----:B------:R-:W-:-:S13]  /*0d30*/  ISETP.GT.AND P0, PT, R11, 0xfe, PT ;  /* 0x000000fe0b00780c */ /* 0x000fda0003f04270 */
[----:B------:R-:W-:Y:S05]  /*0d40*/  @P0 BRA `(.L_x_21) ;  /* 0x00000000006c0947 */ /* 0x000fea0003800000 */
[----:B------:R-:W-:-:S13]  /*0d50*/  ISETP.GE.AND P0, PT, R11, 0x1, PT ;  /* 0x000000010b00780c */ /* 0x000fda0003f06270 */
[----:B------:R-:W-:Y:S05]  /*0d60*/  @P0 BRA `(.L_x_22) ;  /* 0x0000000000740947 */ /* 0x000fea0003800000 */
[----:B------:R-:W-:Y:S02]  /*0d70*/  ISETP.GE.AND P0, PT, R11, -0x18, PT ;  /* 0xffffffe80b00780c */ /* 0x000fe40003f06270 */
[----:B------:R-:W-:-:S11]  /*0d80*/  LOP3.LUT R0, R0, 0x80000000, RZ, 0xc0, !PT ;  /* 0x8000000000007812 */ /* 0x000fd600078ec0ff */
[----:B------:R-:W-:Y:S05]  /*0d90*/  @!P0 BRA `(.L_x_22) ;  /* 0x0000000000688947 */ /* 0x000fea0003800000 */
[CCC-:B------:R-:W-:Y:S01]  /*0da0*/  FFMA.RZ R3, R14.reuse, R10.reuse, R9.reuse ;  /* 0x0000000a0e037223 */ /* 0x1c0fe2000000c009 */
[CCC-:B------:R-:W-:Y:S01]  /*0db0*/  FFMA.RM R8, R14.reuse, R10.reuse, R9.reuse ;  /* 0x0000000a0e087223 */ /* 0x1c0fe20000004009 */
[C---:B------:R-:W-:Y:S02]  /*0dc0*/  ISETP.NE.AND P2, PT, R11.reuse, RZ, PT ;  /* 0x000000ff0b00720c */ /* 0x040fe40003f45270 */
[----:B------:R-:W-:Y:S02]  /*0dd0*/  ISETP.NE.AND P1, PT, R11, RZ, PT ;  /* 0x000000ff0b00720c */ /* 0x000fe40003f25270 */
[----:B------:R-:W-:Y:S01]  /*0de0*/  LOP3.LUT R7, R3, 0x7fffff, RZ, 0xc0, !PT ;  /* 0x007fffff03077812 */ /* 0x000fe200078ec0ff */
[----:B------:R-:W-:Y:S01]  /*0df0*/  FFMA.RP R3, R14, R10, R9 ;  /* 0x0000000a0e037223 */ /* 0x000fe20000008009 */
[----:B------:R-:W-:Y:S01]  /*0e00*/  IADD3 R10, PT, PT, R11, 0x20, RZ ;  /* 0x000000200b0a7810 */ /* 0x000fe20007ffe0ff */
[----:B------:R-:W-:Y:S01]  /*0e10*/  IMAD.MOV R9, RZ, RZ, -R11 ;  /* 0x000000ffff097224 */ /* 0x000fe200078e0a0b */
[----:B------:R-:W-:-:S02]  /*0e20*/  LOP3.LUT R7, R7, 0x800000, RZ, 0xfc, !PT ;  /* 0x0080000007077812 */ /* 0x000fc400078efcff */
[----:B------:R-:W-:Y:S02]  /*0e30*/  FSETP.NEU.FTZ.AND P0, PT, R3, R8, PT ;  /* 0x000000080300720b */ /* 0x000fe40003f1d000 */
[----:B------:R-:W-:Y:S02]  /*0e40*/  SHF.L.U32 R10, R7, R10, RZ ;  /* 0x0000000a070a7219 */ /* 0x000fe400000006ff */
[----:B------:R-:W-:Y:S02]  /*0e50*/  SEL R8, R9, RZ, P2 ;  /* 0x000000ff09087207 */ /* 0x000fe40001000000 */
[----:B------:R-:W-:Y:S02]  /*0e60*/  ISETP.NE.AND P1, PT, R10, RZ, P1 ;  /* 0x000000ff0a00720c */ /* 0x000fe40000f25270 */
[----:B------:R-:W-:Y:S02]  /*0e70*/  SHF.R.U32.HI R8, RZ, R8, R7 ;  /* 0x00000008ff087219 */ /* 0x000fe40000011607 */
[----:B------:R-:W-:-:S02]  /*0e80*/  PLOP3.LUT P0, PT, P0, P1, PT, 0xf8, 0x8f ;  /* 0x00000000008f781c */ /* 0x000fc40000703f70 */
[----:B------:R-:W-:Y:S02]  /*0e90*/  SHF.R.U32.HI R10, RZ, 0x1, R8 ;  /* 0x00000001ff0a7819 */ /* 0x000fe40000011608 */
[----:B------:R-:W-:-:S04]  /*0ea0*/  SEL R3, RZ, 0x1, !P0 ;  /* 0x00000001ff037807 */ /* 0x000fc80004000000 */
[----:B------:R-:W-:-:S04]  /*0eb0*/  LOP3.LUT R3, R3, 0x1, R10, 0xf8, !PT ;  /* 0x0000000103037812 */ /* 0x000fc800078ef80a */
[----:B------:R-:W-:-:S04]  /*0ec0*/  LOP3.LUT R3, R3, R8, RZ, 0xc0, !PT ;  /* 0x0000000803037212 */ /* 0x000fc800078ec0ff */
[----:B------:R-:W-:-:S04]  /*0ed0*/  IADD3 R3, PT, PT, R10, R3, RZ ;  /* 0x000000030a037210 */ /* 0x000fc80007ffe0ff */
[----:B------:R-:W-:Y:S01]  /*0ee0*/  LOP3.LUT R0, R3, R0, RZ, 0xfc, !PT ;  /* 0x0000000003007212 */ /* 0x000fe200078efcff */
[----:B------:R-:W-:Y:S06]  /*0ef0*/  BRA `(.L_x_22) ;  /* 0x0000000000107947 */ /* 0x000fec0003800000 */
.L_x_21:
[----:B------:R-:W-:-:S04]  /*0f00*/  LOP3.LUT R0, R0, 0x80000000, RZ, 0xc0, !PT ;  /* 0x8000000000007812 */ /* 0x000fc800078ec0ff */
[----:B------:R-:W-:Y:S01]  /*0f10*/  LOP3.LUT R0, R0, 0x7f800000, RZ, 0xfc, !PT ;  /* 0x7f80000000007812 */ /* 0x000fe200078efcff */
[----:B------:R-:W-:Y:S06]  /*0f20*/  BRA `(.L_x_22) ;  /* 0x0000000000047947 */ /* 0x000fec0003800000 */
.L_x_20:
[----:B------:R-:W-:-:S07]  /*0f30*/  IMAD R0, R8, 0x800000, R0 ;  /* 0x0080000008007824 */ /* 0x000fce00078e0200 */
.L_x_22:
[----:B------:R-:W-:Y:S05]  /*0f40*/  BSYNC.RECONVERGENT B2 ;  /* 0x0000000000027941 */ /* 0x000fea0003800200 */
.L_x_19:
[----:B------:R-:W-:Y:S05]  /*0f50*/  BRA `(.L_x_23) ;  /* 0x0000000000207947 */ /* 0x000fea0003800000 */
.L_x_18:
[----:B------:R-:W-:-:S04]  /*0f60*/  LOP3.LUT R0, R3, 0x80000000, R0, 0x48, !PT ;  /* 0x8000000003007812 */ /* 0x000fc800078e4800 */
[----:B------:R-:W-:Y:S01]  /*0f70*/  LOP3.LUT R0, R0, 0x7f800000, RZ, 0xfc, !PT ;  /* 0x7f80000000007812 */ /* 0x000fe200078efcff */
[----:B------:R-:W-:Y:S06]  /*0f80*/  BRA `(.L_x_23) ;  /* 0x0000000000147947 */ /* 0x000fec0003800000 */
.L_x_17:
[----:B------:R-:W-:Y:S01]  /*0f90*/  LOP3.LUT R0, R3, 0x80000000, R0, 0x48, !PT ;  /* 0x8000000003007812 */ /* 0x000fe200078e4800 */
[----:B------:R-:W-:Y:S06]  /*0fa0*/  BRA `(.L_x_23) ;  /* 0x00000000000c7947 */ /* 0x000fec0003800000 */
.L_x_16:
[----:B------:R-:W0:Y:S01]  /*0fb0*/  MUFU.RSQ R0, -QNAN ;  /* 0xffc0000000007908 */ /* 0x000e220000001400 */
[----:B------:R-:W-:Y:S05]  /*0fc0*/  BRA `(.L_x_23) ;  /* 0x0000000000047947 */ /* 0x000fea0003800000 */
.L_x_15:
[----:B------:R-:W-:-:S07]  /*0fd0*/  FADD.FTZ R0, R0, R3 ;  /* 0x0000000300007221 */ /* 0x000fce0000010000 */
.L_x_23:
[----:B------:R-:W-:Y:S05]  /*0fe0*/  BSYNC.RECONVERGENT B1 ;  /* 0x0000000000017941 */ /* 0x000fea0003800200 */
.L_x_13:
[----:B------:R-:W-:-:S04]  /*0ff0*/  HFMA2 R7, -RZ, RZ, 0, 0 ;  /* 0x00000000ff077431 */ /* 0x000fc800000001ff */
[----:B0-----:R-:W-:Y:S05]  /*1000*/  RET.REL.NODEC R6 `(_Z16mandelbrotKernelP6uchar4jjfff) ;  /* 0xffffffec06fc7950 */ /* 0x001fea0003c3ffff */
.L_x_24:
[----:B------:R-:W-:-:S00]  /*1010*/  BRA `(.L_x_24) ;  /* 0xfffffffc00fc7947 */ /* 0x000fc0000383ffff */
[----:B------:R-:W-:-:S00]  /*1020*/  NOP ;  /* 0x0000000000007918 */ /* 0x000fc00000000000 */
        /* <DEDUP_REMOVED lines=13> */
.L_x_88:


//--------------------- .text._Z10waveKernelP6uchar4jjf --------------------------
	.section	.text._Z10waveKernelP6uchar4jjf,"ax",@progbits
	.align	128
        .global         _Z10waveKernelP6uchar4jjf
        .type           _Z10waveKernelP6uchar4jjf,@function
        .size           _Z10waveKernelP6uchar4jjf,(.L_x_90 - _Z10waveKernelP6uchar4jjf)
        .other          _Z10waveKernelP6uchar4jjf,@"STO_CUDA_ENTRY STV_DEFAULT"
_Z10waveKernelP6uchar4jjf:
.text._Z10waveKernelP6uchar4jjf:
[----:B------:R-:W0:Y:S01]  /*0000*/  LDC R1, c[0x0][0x37c] ;  /* 0x0000df00ff017b82 */ /* 0x000e220000000800 */
[----:B------:R-:W1:Y:S07]  /*0010*/  S2R R0, SR_TID.Y ;  /* 0x0000000000007919 */ /* 0x000e6e0000002200 */
[----:B------:R-:W2:Y:S01]  /*0020*/  LDC R8, c[0x0][0x360] ;  /* 0x0000d800ff087b82 */ /* 0x000ea20000000800 */
[----:B------:R-:W3:Y:S01]  /*0030*/  LDCU.64 UR6, c[0x0][0x388] ;  /* 0x00007100ff0677ac */ /* 0x000ee20008000a00 */
[----:B0-----:R-:W-:Y:S01]  /*0040*/  VIADD R1, R1, 0xffffffe0 ;  /* 0xffffffe001017836 */ /* 0x001fe20000000000 */
[----:B------:R-:W2:Y:S05]  /*0050*/  S2R R3, SR_TID.X ;  /* 0x0000000000037919 */ /* 0x000eaa0000002100 */
[----:B------:R-:W1:Y:S08]  /*0060*/  S2UR UR5, SR_CTAID.Y ;  /* 0x00000000000579c3 */ /* 0x000e700000002600 */
[----:B------:R-:W1:Y:S08]  /*0070*/  LDC R5, c[0x0][0x364] ;  /* 0x0000d900ff057b82 */ /* 0x000e700000000800 */
[----:B------:R-:W2:Y:S01]  /*0080*/  S2UR UR4, SR_CTAID.X ;  /* 0x00000000000479c3 */ /* 0x000ea20000002500 */
[----:B-1----:R-:W-:-:S05]  /*0090*/  IMAD R5, R5, UR5, R0 ;  /* 0x0000000505057c24 */ /* 0x002fca000f8e0200 */
[----:B---3--:R-:W-:Y:S01]  /*00a0*/  ISETP.GE.U32.AND P0, PT, R5, UR7, PT ;  /* 0x0000000705007c0c */ /* 0x008fe2000bf06070 */
[----:B--2---:R-:W-:-:S05]  /*00b0*/  IMAD R8, R8, UR4, R3 ;  /* 0x0000000408087c24 */ /* 0x004fca000f8e0203 */
[----:B------:R-:W-:-:S13]  /*00c0*/  ISETP.GE.U32.OR P0, PT, R8, UR6, P0 ;  /* 0x0000000608007c0c */ /* 0x000fda0008706470 */
[----:B------:R-:W-:Y:S05]  /*00d0*/  @P0 EXIT ;  /* 0x000000000000094d */ /* 0x000fea0003800000 */
[----:B------:R-:W-:Y:S01]  /*00e0*/  I2FP.F32.U32 R0, UR6 ;  /* 0x0000000600007c45 */ /* 0x000fe20008201000 */
[----:B------:R-:W-:Y:S04]  /*00f0*/  BSSY.RECONVERGENT B0, `(.L_x_25) ;  /* 0x000000f000007945 */ /* 0x000fe80003800200 */
[----:B------:R-:W-:Y:S01]  /*0100*/  FMUL R3, R0, 0.5 ;  /* 0x3f00000000037820 */ /* 0x000fe20000400000 */
[----:B------:R-:W-:-:S03]  /*0110*/  I2FP.F32.S32 R0, R8 ;  /* 0x0000000800007245 */ /* 0x000fc60000201400 */
[----:B------:R-:W0:Y:S02]  /*0120*/  MUFU.RCP R2, R3 ;  /* 0x0000000300027308 */ /* 0x000e240000001000 */
[----:B------:R-:W-:-:S06]  /*0130*/  FADD R0, R0, -R3 ;  /* 0x8000000300007221 */ /* 0x000fcc0000000000 */
[----:B------:R-:W1:Y:S01]  /*0140*/  FCHK P0, R0, R3 ;  /* 0x0000000300007302 */ /* 0x000e620000000000 */
[----:B0-----:R-:W-:-:S04]  /*0150*/  FFMA R7, -R3, R2, 1 ;  /* 0x3f80000003077423 */ /* 0x001fc80000000102 */
[----:B------:R-:W-:-:S04]  /*0160*/  FFMA R7, R2, R7, R2 ;  /* 0x0000000702077223 */ /* 0x000fc80000000002 */
[----:B------:R-:W-:-:S04]  /*0170*/  FFMA R2, R0, R7, RZ ;  /* 0x0000000700027223 */ /* 0x000fc800000000ff */
[----:B------:R-:W-:-:S04]  /*0180*/  FFMA R4, -R3, R2, R0 ;  /* 0x0000000203047223 */ /* 0x000fc80000000100 */
[----:B------:R-:W-:Y:S01]  /*0190*/  FFMA R2, R7, R4, R2 ;  /* 0x0000000407027223 */ /* 0x000fe20000000002 */
[----:B-1----:R-:W-:Y:S06]  /*01a0*/  @!P0 BRA `(.L_x_26) ;  /* 0x00000000000c8947 */ /* 0x002fec0003800000 */
[----:B------:R-:W-:-:S07]  /*01b0*/  MOV R4, 0x1d0 ;  /* 0x000001d000047802 */ /* 0x000fce0000000f00 */
[----:B------:R-:W-:Y:S05]  /*01c0*/  CALL.REL.NOINC `($__internal_2_$__cuda_sm3x_div_rn_noftz_f32_slowpath) ;  /* 0x0000000c00f07944 */ /* 0x000fea0003c00000 */
[----:B------:R-:W-:-:S07]  /*01d0*/  IMAD.MOV.U32 R2, RZ, RZ, R0 ;  /* 0x000000ffff027224 */ /* 0x000fce00078e0000 */
.L_x_26:
[----:B------:R-:W-:Y:S05]  /*01e0*/  BSYNC.RECONVERGENT B0 ;  /* 0x0000000000007941 */ /* 0x000fea0003800200 */
.L_x_25:
[----:B------:R-:W0:Y:S01]  /*01f0*/  LDCU UR4, c[0x0][0x38c] ;  /* 0x00007180ff0477ac */ /* 0x000e220008000800 */
[----:B------:R-:W-:Y:S01]  /*0200*/  BSSY.RECONVERGENT B0, `(.L_x_27) ;  /* 0x0000010000007945 */ /* 0x000fe20003800200 */
[----:B0-----:R-:W-:-:S05]  /*0210*/  I2FP.F32.U32 R0, UR4 ;  /* 0x0000000400007c45 */ /* 0x001fca0008201000 */
[----:B------:R-:W-:Y:S01]  /*0220*/  FMUL R3, R0, 0.5 ;  /* 0x3f00000000037820 */ /* 0x000fe20000400000 */
[----:B------:R-:W-:-:S03]  /*0230*/  I2FP.F32.U32 R0, R5 ;  /* 0x0000000500007245 */ /* 0x000fc60000201000 */
        /* <DEDUP_REMOVED lines=12> */
.L_x_28:
[----:B------:R-:W-:Y:S05]  /*0300*/  BSYNC.RECONVERGENT B0 ;  /* 0x0000000000007941 */ /* 0x000fea0003800200 */
.L_x_27:
[----:B------:R-:W-:Y:S01]  /*0310*/  FMUL R3, R4, R4 ;  /* 0x0000000404037220 */ /* 0x000fe20000400000 */
[----:B------:R-:W-:Y:S03]  /*0320*/  BSSY.RECONVERGENT B0, `(.L_x_29) ;  /* 0x000000f000007945 */ /* 0x000fe60003800200 */
[----:B------:R-:W-:-:S04]  /*0330*/  FFMA R0, R2, R2, R3 ;  /* 0x0000000202007223 */ /* 0x000fc80000000003 */
[----:B------:R-:W-:Y:S01]  /*0340*/  VIADD R2, R0, 0xf3000000 ;  /* 0xf300000000027836 */ /* 0x000fe20000000000 */
[----:B------:R0:W1:Y:S04]  /*0350*/  MUFU.RSQ R3, R0 ;  /* 0x0000000000037308 */ /* 0x0000680000001400 */
[----:B------:R-:W-:-:S13]  /*0360*/  ISETP.GT.U32.AND P0, PT, R2, 0x727fffff, PT ;  /* 0x727fffff0200780c */ /* 0x000fda0003f04070 */
[----:B01----:R-:W-:Y:S05]  /*0370*/  @!P0 BRA `(.L_x_30) ;  /* 0x0000000000148947 */ /* 0x003fea0003800000 */
[----:B------:R-:W-:Y:S01]  /*0380*/  BSSY.RECONVERGENT B1, `(.L_x_31) ;  /* 0x0000003000017945 */ /* 0x000fe20003800200 */
[----:B------:R-:W-:-:S07]  /*0390*/  MOV R10, 0x3b0 ;  /* 0x000003b0000a7802 */ /* 0x000fce0000000f00 */
[----:B------:R-:W-:Y:S05]  /*03a0*/  CALL.REL.NOINC `($__internal_1_$__cuda_sm20_sqrt_rn_f32_slowpath) ;  /* 0x0000000c001c7944 */ /* 0x000fea0003c00000 */
[----:B------:R-:W-:Y:S05]  /*03b0*/  BSYNC.RECONVERGENT B1 ;  /* 0x0000000000017941 */ /* 0x000fea0003800200 */
.L_x_31:
[----:B------:R-:W-:Y:S05]  /*03c0*/  BRA `(.L_x_32) ;  /* 0x0000000000107947 */ /* 0x000fea0003800000 */
.L_x_30:
[----:B------:R-:W-:Y:S01]  /*03d0*/  FMUL.FTZ R7, R0, R3 ;  /* 0x0000000300077220 */ /* 0x000fe20000410000 */
[----:B------:R-:W-:-:S03]  /*03e0*/  FMUL.FTZ R2, R3, 0.5 ;  /* 0x3f00000003027820 */ /* 0x000fc60000410000 */
[----:B------:R-:W-:-:S04]  /*03f0*/  FFMA R0, -R7, R7, R0 ;  /* 0x0000000707007223 */ /* 0x000fc80000000100 */
[----:B------:R-:W-:-:S07]  /*0400*/  FFMA R7, R0, R2, R7 ;  /* 0x0000000200077223 */ /* 0x000fce0000000007 */
.L_x_32:
[----:B------:R-:W-:Y:S05]  /*0410*/  BSYNC.RECONVERGENT B0 ;  /* 0x0000000000007941 */ /* 0x000fea0003800200 */
.L_x_29:
[----:B------:R-:W0:Y:S01]  /*0420*/  LDC R9, c[0x0][0x390] ;  /* 0x0000e400ff097b82 */ /* 0x000e220000000800 */
[----:B------:R-:W1:Y:S01]  /*0430*/  LDCU.64 UR6, c[0x0][0x358] ;  /* 0x00006b00ff0677ac */ /* 0x000e620008000a00 */
[----:B------:R-:W-:Y:S01]  /*0440*/  BSSY.RECONVERGENT B0, `(.L_x_33) ;  /* 0x0000042000007945 */ /* 0x000fe20003800200 */
[----:B0-----:R-:W-:-:S04]  /*0450*/  FMUL R0, R9, -3 ;  /* 0xc040000009007820 */ /* 0x001fc80000400000 */
[----:B------:R-:W-:-:S04]  /*0460*/  FFMA R13, R7, 10, R0 ;  /* 0x41200000070d7823 */ /* 0x000fc80000000000 */
[C---:B------:R-:W-:Y:S01]  /*0470*/  FMUL R0, R13.reuse, 0.63661974668502807617 ;  /* 0x3f22f9830d007820 */ /* 0x040fe20000400000 */
[----:B------:R-:W-:-:S05]  /*0480*/  FSETP.GE.AND P0, PT, |R13|, 105615, PT ;  /* 0x47ce47800d00780b */ /* 0x000fca0003f06200 */
[----:B------:R-:W0:Y:S02]  /*0490*/  F2I.NTZ R0, R0 ;  /* 0x0000000000007305 */ /* 0x000e240000203100 */
[----:B0-----:R-:W-:-:S05]  /*04a0*/  I2FP.F32.S32 R2, R0 ;  /* 0x0000000000027245 */ /* 0x001fca0000201400 */
[----:B------:R-:W-:-:S04]  /*04b0*/  FFMA R3, R2, -1.5707962512969970703, R13 ;  /* 0xbfc90fda02037823 */ /* 0x000fc8000000000d */
[----:B------:R-:W-:-:S04]  /*04c0*/  FFMA R3, R2, -7.5497894158615963534e-08, R3 ;  /* 0xb3a2216802037823 */ /* 0x000fc80000000003 */
[----:B------:R-:W-:Y:S01]  /*04d0*/  FFMA R3, R2, -5.3903029534742383927e-15, R3 ;  /* 0xa7c234c502037823 */ /* 0x000fe20000000003 */
[----:B-1----:R-:W-:Y:S06]  /*04e0*/  @!P0 BRA `(.L_x_34) ;  /* 0x0000000000dc8947 */ /* 0x002fec0003800000 */
[----:B------:R-:W-:-:S13]  /*04f0*/  FSETP.NEU.AND P0, PT, |R13|, +INF , PT ;  /* 0x7f8000000d00780b */ /* 0x000fda0003f0d200 */
[----:B------:R-:W-:Y:S01]  /*0500*/  @!P0 FMUL R3, RZ, R13 ;  /* 0x0000000dff038220 */ /* 0x000fe20000400000 */
[----:B------:R-:W-:Y:S01]  /*0510*/  @!P0 IMAD.MOV.U32 R0, RZ, RZ, RZ ;  /* 0x000000ffff008224 */ /* 0x000fe200078e00ff */
[----:B------:R-:W-:Y:S06]  /*0520*/  @!P0 BRA `(.L_x_34) ;  /* 0x0000000000cc8947 */ /* 0x000fec0003800000 */
[----:B------:R-:W-:Y:S01]  /*0530*/  SHF.L.U32 R2, R13, 0x8, RZ ;  /* 0x000000080d027819 */ /* 0x000fe200000006ff */
[----:B------:R-:W-:Y:S01]  /*0540*/  IMAD.MOV.U32 R6, RZ, RZ, RZ ;  /* 0x000000ffff067224 */ /* 0x000fe200078e00ff */
[----:B------:R-:W0:Y:S01]  /*0550*/  LDCU.64 UR8, c[0x4][URZ] ;  /* 0x01000000ff0877ac */ /* 0x000e220008000a00 */
[----:B------:R-:W-:Y:S01]  /*0560*/  IMAD.MOV.U32 R0, RZ, RZ, R1 ;  /* 0x000000ffff007224 */ /* 0x000fe200078e0001 */
[----:B------:R-:W-:Y:S01]  /*0570*/  LOP3.LUT R17, R2, 0x80000000, RZ, 0xfc, !PT ;  /* 0x8000000002117812 */ /* 0x000fe200078efcff */
[----:B------:R-:W-:Y:S01]  /*0580*/  UMOV UR5, URZ ;  /* 0x000000ff00057c82 */ /* 0x000fe20008000000 */
[----:B------:R-:W-:-:S05]  /*0590*/  UMOV UR4, URZ ;  /* 0x000000ff00047c82 */ /* 0x000fca0008000000 */
.L_x_35:
[----:B0-----:R-:W-:Y:S02]  /*05a0*/  IMAD.U32 R10, RZ, RZ, UR8 ;  /* 0x00000008ff0a7e24 */ /* 0x001fe4000f8e00ff */
[----:B------:R-:W-:-:S05]  /*05b0*/  IMAD.U32 R11, RZ, RZ, UR9 ;  /* 0x00000009ff0b7e24 */ /* 0x000fca000f8e00ff */
[----:B------:R-:W2:Y:S01]  /*05c0*/  LDG.E.CONSTANT R2, desc[UR6][R10.64] ;  /* 0x000000060a027981 */ /* 0x000ea2000c1e9900 */
[----:B------:R-:W-:Y:S02]  /*05d0*/  UIADD3 UR8, UP0, UPT, UR8, 0x4, URZ ;  /* 0x0000000408087890 */ /* 0x000fe4000ff1e0ff */
[----:B------:R-:W-:Y:S02]  /*05e0*/  UIADD3 UR4, UPT, UPT, UR4, 0x1, URZ ;  /* 0x0000000104047890 */ /* 0x000fe4000fffe0ff */
[----:B------:R-:W-:Y:S02]  /*05f0*/  UIADD3.X UR9, UPT, UPT, URZ, UR9, URZ, UP0, !UPT ;  /* 0x00000009ff097290 */ /* 0x000fe400087fe4ff */
[----:B------:R-:W-:Y:S01]  /*0600*/  UISETP.NE.AND UP0, UPT, UR4, 0x6, UPT ;  /* 0x000000060400788c */ /* 0x000fe2000bf05270 */
[----:B--2---:R-:W-:-:S03]  /*0610*/  IMAD.WIDE.U32 R2, R2, R17, RZ ;  /* 0x0000001102027225 */ /* 0x004fc600078e00ff */
[----:B------:R-:W-:-:S04]  /*0620*/  IADD3 R15, P0, PT, R2, R6, RZ ;  /* 0x00000006020f7210 */ /* 0x000fc80007f1e0ff */
[----:B------:R-:W-:Y:S01]  /*0630*/  IADD3.X R6, PT, PT, R3, UR5, RZ, P0, !PT ;  /* 0x0000000503067c10 */ /* 0x000fe200087fe4ff */
[----:B------:R0:W-:Y:S02]  /*0640*/  STL [R0], R15 ;  /* 0x0000000f00007387 */ /* 0x0001e40000100800 */
[----:B0-----:R-:W-:Y:S01]  /*0650*/  IADD3 R0, PT, PT, R0, 0x4, RZ ;  /* 0x0000000400007810 */ /* 0x001fe20007ffe0ff */
[----:B------:R-:W-:Y:S06]  /*0660*/  BRA.U UP0, `(.L_x_35) ;  /* 0xfffffffd00cc7547 */ /* 0x000fec000b83ffff */
[----:B------:R-:W-:Y:S01]  /*0670*/  SHF.R.U32.HI R4, RZ, 0x17, R13 ;  /* 0x00000017ff047819 */ /* 0x000fe2000001160d */
[----:B------:R0:W-:Y:S03]  /*0680*/  STL [R1+0x18], R6 ;  /* 0x0000180601007387 */ /* 0x0001e60000100800 */
[C---:B------:R-:W-:Y:S02]  /*0690*/  LOP3.LUT R0, R4.reuse, 0xe0, RZ, 0xc0, !PT ;  /* 0x000000e004007812 */ /* 0x040fe400078ec0ff */
[----:B------:R-:W-:-:S03]  /*06a0*/  LOP3.LUT P0, RZ, R4, 0x1f, RZ, 0xc0, !PT ;  /* 0x0000001f04ff7812 */ /* 0x000fc6000780c0ff */
[----:B------:R-:W-:-:S05]  /*06b0*/  VIADD R0, R0, 0xffffff80 ;  /* 0xffffff8000007836 */ /* 0x000fca0000000000 */
[----:B------:R-:W-:-:S05]  /*06c0*/  SHF.R.U32.HI R0, RZ, 0x5, R0 ;  /* 0x00000005ff007819 */ /* 0x000fca0000011600 */
[----:B------:R-:W-:-:S05]  /*06d0*/  IMAD R12, R0, -0x4, R1 ;  /* 0xfffffffc000c7824 */ /* 0x000fca00078e0201 */
[----:B------:R-:W2:Y:S04]  /*06e0*/  LDL R0, [R12+0x18] ;  /* 0x000018000c007983 */ /* 0x000ea80000100800 */
[----:B------:R-:W2:Y:S04]  /*06f0*/  LDL R3, [R12+0x14] ;  /* 0x000014000c037983 */ /* 0x000ea80000100800 */
[----:B------:R-:W3:Y:S01]  /*0700*/  @P0 LDL R2, [R12+0x10] ;  /* 0x000010000c020983 */ /* 0x000ee20000100800 */
[----:B------:R-:W-:Y:S01]  /*0710*/  LOP3.LUT R4, R4, 0x1f, RZ, 0xc0, !PT ;  /* 0x0000001f04047812 */ /* 0x000fe200078ec0ff */
[----:B------:R-:W-:Y:S01]  /*0720*/  UMOV UR4, 0x54442d19 ;  /* 0x54442d1900047882 */ /* 0x000fe20000000000 */
[----:B------:R-:W-:-:S02]  /*0730*/  UMOV UR5, 0x3bf921fb ;  /* 0x3bf921fb00057882 */ /* 0x000fc40000000000 */
[-C--:B--2---:R-:W-:Y:S02]  /*0740*/  @P0 SHF.L.W.U32.HI R0, R3, R4.reuse, R0 ;  /* 0x0000000403000219 */ /* 0x084fe40000010e00 */
[----:B---3--:R-:W-:Y:S02]  /*0750*/  @P0 SHF.L.W.U32.HI R3, R2, R4, R3 ;  /* 0x0000000402030219 */ /* 0x008fe40000010e03 */
[----:B------:R-:W-:Y:S02]  /*0760*/  ISETP.GE.AND P0, PT, R13, RZ, PT ;  /* 0x000000ff0d00720c */ /* 0x000fe40003f06270 */
[C---:B------:R-:W-:Y:S01]  /*0770*/  SHF.L.W.U32.HI R2, R3.reuse, 0x2, R0 ;  /* 0x0000000203027819 */ /* 0x040fe20000010e00 */
[----:B------:R-:W-:-:S03]  /*0780*/  IMAD.SHL.U32 R3, R3, 0x4, RZ ;  /* 0x0000000403037824 */ /* 0x000fc600078e00ff */
[----:B------:R-:W-:Y:S02]  /*0790*/  SHF.R.S32.HI R4, RZ, 0x1f, R2 ;  /* 0x0000001fff047819 */ /* 0x000fe40000011402 */
[----:B------:R-:W-:Y:S02]  /*07a0*/  LOP3.LUT R13, R2, R13, RZ, 0x3c, !PT ;  /* 0x0000000d020d7212 */ /* 0x000fe400078e3cff */
[C---:B------:R-:W-:Y:S02]  /*07b0*/  LOP3.LUT R10, R4.reuse, R3, RZ, 0x3c, !PT ;  /* 0x00000003040a7212 */ /* 0x040fe400078e3cff */
[----:B------:R-:W-:Y:S02]  /*07c0*/  LOP3.LUT R11, R4, R2, RZ, 0x3c, !PT ;  /* 0x00000002040b7212 */ /* 0x000fe400078e3cff */
[----:B------:R-:W-:Y:S02]  /*07d0*/  SHF.R.U32.HI R3, RZ, 0x1e, R0 ;  /* 0x0000001eff037819 */ /* 0x000fe40000011600 */
[----:B------:R-:W-:-:S02]  /*07e0*/  ISETP.GE.AND P1, PT, R13, RZ, PT ;  /* 0x000000ff0d00720c */ /* 0x000fc40003f26270 */
[----:B------:R-:W1:Y:S01]  /*07f0*/  I2F.F64.S64 R10, R10 ;  /* 0x0000000a000a7312 */ /* 0x000e620000301c00 */
[----:B------:R-:W-:-:S05]  /*0800*/  LEA.HI R0, R2, R3, RZ, 0x1 ;  /* 0x0000000302007211 */ /* 0x000fca00078f08ff */
[----:B------:R-:W-:-:S04]  /*0810*/  IMAD.MOV R2, RZ, RZ, -R0 ;  /* 0x000000ffff027224 */ /* 0x000fc800078e0a00 */
[----:B------:R-:W-:Y:S01]  /*0820*/  @!P0 IMAD.MOV.U32 R0, RZ, RZ, R2 ;  /* 0x000000ffff008224 */ /* 0x000fe200078e0002 */
[----:B-1----:R-:W-:-:S10]  /*0830*/  DMUL R14, R10, UR4 ;  /* 0x000000040a0e7c28 */ /* 0x002fd40008000000 */
[----:B------:R-:W1:Y:S02]  /*0840*/  F2F.F32.F64 R14, R14 ;  /* 0x0000000e000e7310 */ /* 0x000e640000301000 */
[----:B01----:R-:W-:-:S07]  /*0850*/  FSEL R3, -R14, R14, !P1 ;  /* 0x0000000e0e037208 */ /* 0x003fce0004800100 */
.L_x_34:
[----:B------:R-:W-:Y:S05]  /*0860*/  BSYNC.RECONVERGENT B0 ;  /* 0x0000000000007941 */ /* 0x000fea0003800200 */
.L_x_33:
[----:B------:R-:W-:Y:S01]  /*0870*/  FMUL R2, R7, 15 ;  /* 0x4170000007027820 */ /* 0x000fe20000400000 */
[----:B------:R-:W-:Y:S01]  /*0880*/  LOP3.LUT R6, R0, 0x1, RZ, 0xc0, !PT ;  /* 0x0000000100067812 */ /* 0x000fe200078ec0ff */
[----:B------:R-:W-:Y:S01]  /*0890*/  FMUL R4, R3, R3 ;  /* 0x0000000303047220 */ /* 0x000fe20000400000 */
[----:B------:R-:W-:Y:S02]  /*08a0*/  IMAD.MOV.U32 R12, RZ, RZ, 0x3d2aaabb ;  /* 0x3d2aaabbff0c7424 */ /* 0x000fe400078e00ff */
[----:B------:R-:W-:Y:S01]  /*08b0*/  FFMA R7, R9, 2, R2 ;  /* 0x4000000009077823 */ /* 0x000fe20000000002 */
[----:B------:R-:W-:Y:S01]  /*08c0*/  MOV R9, 0x37cbac00 ;  /* 0x37cbac0000097802 */ /* 0x000fe20000000f00 */
[----:B------:R-:W-:Y:S01]  /*08d0*/  IMAD.MOV.U32 R13, RZ, RZ, 0x3effffff ;  /* 0x3effffffff0d7424 */ /* 0x000fe200078e00ff */
[----:B------:R-:W-:Y:S01]  /*08e0*/  ISETP.NE.U32.AND P0, PT, R6, 0x1, PT ;  /* 0x000000010600780c */ /* 0x000fe20003f05070 */
[----:B------:R-:W-:Y:S01]  /*08f0*/  FMUL R2, R7, 0.63661974668502807617 ;  /* 0x3f22f98307027820 */ /* 0x000fe20000400000 */
[----:B------:R-:W-:Y:S01]  /*0900*/  LOP3.LUT P1, RZ, R0, 0x2, RZ, 0xc0, !PT ;  /* 0x0000000200ff7812 */ /* 0x000fe2000782c0ff */
[----:B------:R-:W-:Y:S01]  /*0910*/  FFMA R6, R4, R9, -0.0013887860113754868507 ;  /* 0xbab607ed04067423 */ /* 0x000fe20000000009 */
[----:B------:R-:W-:Y:S01]  /*0920*/  FSEL R15, R12, 0.0083327032625675201416, !P0 ;  /* 0x3c0885e40c0f7808 */ /* 0x000fe20004000000 */
[----:B------:R-:W-:Y:S01]  /*0930*/  IMAD.MOV.U32 R14, RZ, RZ, 0x3f000000 ;  /* 0x3f000000ff0e7424 */ /* 0x000fe200078e00ff */
[----:B------:R-:W-:Y:S01]  /*0940*/  FSEL R0, R3, 1, P0 ;  /* 0x3f80000003007808 */ /* 0x000fe20000000000 */
[----:B------:R-:W0:Y:S01]  /*0950*/  F2I.NTZ R2, R2 ;  /* 0x0000000200027305 */ /* 0x000e220000203100 */
[----:B------:R-:W-:Y:S01]  /*0960*/  FSEL R11, R6, -0.00019574658654164522886, !P0 ;  /* 0xb94d4153060b7808 */ /* 0x000fe20004000000 */
[----:B------:R-:W-:Y:S02]  /*0970*/  BSSY.RECONVERGENT B0, `(.L_x_36) ;  /* 0x0000045000007945 */ /* 0x000fe40003800200 */
[----:B------:R-:W-:-:S02]  /*0980*/  FFMA R3, R4, R0, RZ ;  /* 0x0000000004037223 */ /* 0x000fc400000000ff */
[----:B------:R-:W-:Y:S01]  /*0990*/  FFMA R11, R4, R11, R15 ;  /* 0x0000000b040b7223 */ /* 0x000fe2000000000f */
[----:B------:R-:W-:Y:S02]  /*09a0*/  FSEL R15, -R13, -0.16666662693023681641, !P0 ;  /* 0xbe2aaaa80d0f7808 */ /* 0x000fe40004000100 */
[----:B------:R-:W-:-:S03]  /*09b0*/  FSETP.GE.AND P0, PT, |R7|, 105615, PT ;  /* 0x47ce47800700780b */ /* 0x000fc60003f06200 */
[----:B------:R-:W-:Y:S01]  /*09c0*/  FFMA R11, R4, R11, R15 ;  /* 0x0000000b040b7223 */ /* 0x000fe2000000000f */
[----:B0-----:R-:W-:-:S03]  /*09d0*/  I2FP.F32.S32 R6, R2 ;  /* 0x0000000200067245 */ /* 0x001fc60000201400 */
[----:B------:R-:W-:Y:S02]  /*09e0*/  FFMA R3, R3, R11, R0 ;  /* 0x0000000b03037223 */ /* 0x000fe40000000000 */
[C---:B------:R-:W-:Y:S02]  /*09f0*/  FFMA R15, R6.reuse, -1.5707962512969970703, R7 ;  /* 0xbfc90fda060f7823 */ /* 0x040fe40000000007 */
[----:B------:R-:W-:Y:S02]  /*0a00*/  @P1 FADD R3, RZ, -R3 ;  /* 0x80000003ff031221 */ /* 0x000fe40000000000 */
[----:B------:R-:W-:-:S04]  /*0a10*/  FFMA R15, R6, -7.5497894158615963534e-08, R15 ;  /* 0xb3a22168060f7823 */ /* 0x000fc8000000000f */
[----:B------:R-:W-:Y:S01]  /*0a20*/  FFMA R0, R6, -5.3903029534742383927e-15, R15 ;  /* 0xa7c234c506007823 */ /* 0x000fe2000000000f */
[----:B------:R-:W-:Y:S01]  /*0a30*/  FFMA R15, R3, R14, 0.5 ;  /* 0x3f000000030f7423 */ /* 0x000fe2000000000e */
[----:B------:R-:W-:Y:S06]  /*0a40*/  @!P0 BRA `(.L_x_37) ;  /* 0x0000000000dc8947 */ /* 0x000fec0003800000 */
        /* <DEDUP_REMOVED lines=11> */
.L_x_38:
        /* <DEDUP_REMOVED lines=44> */
.L_x_37:
[----:B------:R-:W-:Y:S05]  /*0dc0*/  BSYNC.RECONVERGENT B0 ;  /* 0x0000000000007941 */ /* 0x000fea0003800200 */
.L_x_36:
[----:B------:R-:W-:Y:S01]  /*0dd0*/  FMUL R3, R0, R0 ;  /* 0x0000000000037220 */ /* 0x000fe20000400000 */
[C---:B------:R-:W-:Y:S01]  /*0de0*/  LOP3.LUT R4, R2.reuse, 0x1, RZ, 0xc0, !PT ;  /* 0x0000000102047812 */ /* 0x040fe200078ec0ff */
[----:B------:R-:W0:Y:S01]  /*0df0*/  LDCU UR5, c[0x0][0x388] ;  /* 0x00007100ff0577ac */ /* 0x000e220008000800 */
[----:B------:R-:W-:Y:S01]  /*0e00*/  LOP3.LUT P1, RZ, R2, 0x2, RZ, 0xc0, !PT ;  /* 0x0000000202ff7812 */ /* 0x000fe2000782c0ff */
[----:B------:R-:W-:Y:S01]  /*0e10*/  FFMA R9, R3, R9, -0.0013887860113754868507 ;  /* 0xbab607ed03097423 */ /* 0x000fe20000000009 */
[----:B------:R-:W-:Y:S01]  /*0e20*/  ISETP.NE.U32.AND P0, PT, R4, 0x1, PT ;  /* 0x000000010400780c */ /* 0x000fe20003f05070 */
[----:B------:R-:W-:-:S03]  /*0e30*/  UMOV UR4, 0x3340 ;  /* 0x0000334000047882 */ /* 0x000fc60000000000 */
[----:B------:R-:W-:Y:S02]  /*0e40*/  FSEL R12, R12, 0.0083327032625675201416, !P0 ;  /* 0x3c0885e40c0c7808 */ /* 0x000fe40004000000 */
[----:B------:R-:W-:Y:S02]  /*0e50*/  FSEL R4, R9, -0.00019574658654164522886, !P0 ;  /* 0xb94d415309047808 */ /* 0x000fe40004000000 */
[----:B------:R-:W-:Y:S02]  /*0e60*/  FSEL R0, R0, 1, P0 ;  /* 0x3f80000000007808 */ /* 0x000fe40000000000 */
[----:B------:R-:W-:Y:S01]  /*0e70*/  FSEL R13, -R13, -0.16666662693023681641, !P0 ;  /* 0xbe2aaaa80d0d7808 */ /* 0x000fe20004000100 */
[C---:B------:R-:W-:Y:S02]  /*0e80*/  FFMA R4, R3.reuse, R4, R12 ;  /* 0x0000000403047223 */ /* 0x040fe4000000000c */
[C---:B------:R-:W-:Y:S02]  /*0e90*/  FFMA R7, R3.reuse, R0, RZ ;  /* 0x0000000003077223 */ /* 0x040fe400000000ff */
[----:B------:R-:W-:Y:S01]  /*0ea0*/  FFMA R4, R3, R4, R13 ;  /* 0x0000000403047223 */ /* 0x000fe2000000000d */
[----:B0-----:R-:W-:Y:S01]  /*0eb0*/  IMAD R5, R5, UR5, R8 ;  /* 0x0000000505057c24 */ /* 0x001fe2000f8e0208 */
[----:B------:R-:W0:Y:S02]  /*0ec0*/  LDC.64 R2, c[0x0][0x380] ;  /* 0x0000e000ff027b82 */ /* 0x000e240000000a00 */
[----:B------:R-:W-:-:S04]  /*0ed0*/  FFMA R7, R7, R4, R0 ;  /* 0x0000000407077223 */ /* 0x000fc80000000000 */
[----:B------:R-:W-:-:S04]  /*0ee0*/  @P1 FADD R7, RZ, -R7 ;  /* 0x80000007ff071221 */ /* 0x000fc80000000000 */
[----:B------:R-:W-:Y:S01]  /*0ef0*/  FFMA R14, R7, R14, 0.5 ;  /* 0x3f000000070e7423 */ /* 0x000fe2000000000e */
[----:B------:R-:W-:-:S03]  /*0f00*/  MOV R7, UR4 ;  /* 0x0000000400077c02 */ /* 0x000fc60008000f00 */
[----:B------:R-:W-:-:S04]  /*0f10*/  FADD R0, R15, R14 ;  /* 0x0000000e0f007221 */ /* 0x000fc80000000000 */
[----:B------:R-:W-:-:S04]  /*0f20*/  FMUL R0, R0, 0.5 ;  /* 0x3f00000000007820 */ /* 0x000fc80000400000 */
[C---:B------:R-:W-:Y:S01]  /*0f30*/  FMUL R4, R0.reuse, 255 ;  /* 0x437f000000047820 */ /* 0x040fe20000400000 */
[----:B------:R-:W-:Y:S01]  /*0f40*/  FADD R0, -R0, 1 ;  /* 0x3f80000000007421 */ /* 0x000fe20000000100 */
[----:B0-----:R-:W-:-:S04]  /*0f50*/  IMAD.WIDE R2, R5, 0x4, R2 ;  /* 0x0000000405027825 */ /* 0x001fc800078e0202 */
[-C--:B------:R-:W-:Y:S01]  /*0f60*/  FMUL R15, R15, R0.reuse ;  /* 0x000000000f0f7220 */ /* 0x080fe20000400000 */
[----:B------:R-:W-:Y:S01]  /*0f70*/  FMUL R0, R14, R0 ;  /* 0x000000000e007220 */ /* 0x000fe20000400000 */
[----:B------:R-:W-:Y:S02]  /*0f80*/  F2I.U32.TRUNC.NTZ R4, R4 ;  /* 0x0000000400047305 */ /* 0x000fe4000020f000 */
[----:B------:R-:W-:Y:S01]  /*0f90*/  FMUL R15, R15, 255 ;  /* 0x437f00000f0f7820 */ /* 0x000fe20000400000 */
[----:B------:R-:W-:-:S05]  /*0fa0*/  FMUL R0, R0, 255 ;  /* 0x437f000000007820 */ /* 0x000fca0000400000 */
[----:B------:R-:W0:Y:S08]  /*0fb0*/  F2I.U32.TRUNC.NTZ R15, R15 ;  /* 0x0000000f000f7305 */ /* 0x000e30000020f000 */
[----:B------:R-:W1:Y:S01]  /*0fc0*/  F2I.U32.TRUNC.NTZ R0, R0 ;  /* 0x0000000000007305 */ /* 0x000e62000020f000 */
[----:B0-----:R-:W-:Y:S02]  /*0fd0*/  PRMT R4, R4, 0x3340, R15 ;  /* 0x0000334004047816 */ /* 0x001fe4000000000f */
[----:B-1----:R-:W-:-:S04]  /*0fe0*/  PRMT R7, R0, R7, 0xffff ;  /* 0x0000ffff00077416 */ /* 0x002fc80000000007 */
[----:B------:R-:W-:-:S05]  /*0ff0*/  PRMT R7, R4, 0x5410, R7 ;  /* 0x0000541004077816 */ /* 0x000fca0000000007 */
[----:B------:R-:W-:Y:S01]  /*1000*/  STG.E desc[UR6][R2.64], R7 ;  /* 0x0000000702007986 */ /* 0x000fe2000c101906 */
[----:B------:R-:W-:Y:S05]  /*1010*/  EXIT ;  /* 0x000000000000794d */ /* 0x000fea0003800000 */
        .weak           $__internal_1_$__cuda_sm20_sqrt_rn_f32_slowpath
        .type           $__internal_1_$__cuda_sm20_sqrt_rn_f32_slowpath,@function
        .size           $__internal_1_$__cuda_sm20_sqrt_rn_f32_slowpath,($__internal_2_$__cuda_sm3x_div_rn_noftz_f32_slowpath - $__internal_1_$__cuda_sm20_sqrt_rn_f32_slowpath)
$__internal_1_$__cuda_sm20_sqrt_rn_f32_slowpath:
[----:B------:R-:W-:-:S13]  /*1020*/  LOP3.LUT P0, RZ, R0, 0x7fffffff, RZ, 0xc0, !PT ;  /* 0x7fffffff00ff7812 */ /* 0x000fda000780c0ff */
[----:B------:R-:W-:Y:S01]  /*1030*/  @!P0 IMAD.MOV.U32 R2, RZ, RZ, R0 ;  /* 0x000000ffff028224 */ /* 0x000fe200078e0000 */
[----:B------:R-:W-:Y:S06]  /*1040*/  @!P0 BRA `(.L_x_39) ;  /* 0x0000000000408947 */ /* 0x000fec0003800000 */
[----:B------:R-:W-:-:S13]  /*1050*/  FSETP.GEU.FTZ.AND P0, PT, R0, RZ, PT ;  /* 0x000000ff0000720b */ /* 0x000fda0003f1e000 */
[----:B------:R-:W-:Y:S01]  /*1060*/  @!P0 IMAD.MOV.U32 R2, RZ, RZ, 0x7fffffff ;  /* 0x7fffffffff028424 */ /* 0x000fe200078e00ff */
[----:B------:R-:W-:Y:S06]  /*1070*/  @!P0 BRA `(.L_x_39) ;  /* 0x0000000000348947 */ /* 0x000fec0003800000 */
[----:B------:R-:W-:-:S13]  /*1080*/  FSETP.GTU.FTZ.AND P0, PT, |R0|, +INF , PT ;  /* 0x7f8000000000780b */ /* 0x000fda0003f1c200 */
[----:B------:R-:W-:Y:S01]  /*1090*/  @P0 FADD.FTZ R2, R0, 1 ;  /* 0x3f80000000020421 */ /* 0x000fe20000010000 */
[----:B------:R-:W-:Y:S06]  /*10a0*/  @P0 BRA `(.L_x_39) ;  /* 0x0000000000280947 */ /* 0x000fec0003800000 */
[----:B------:R-:W-:-:S13]  /*10b0*/  FSETP.NEU.FTZ.AND P0, PT, |R0|, +INF , PT ;  /* 0x7f8000000000780b */ /* 0x000fda0003f1d200 */
[----:B------:R-:W-:-:S04]  /*10c0*/  @P0 FFMA R3, R0, 1.84467440737095516160e+19, RZ ;  /* 0x5f80000000030823 */ /* 0x000fc800000000ff */
[----:B------:R-:W0:Y:S02]  /*10d0*/  @P0 MUFU.RSQ R2, R3 ;  /* 0x0000000300020308 */ /* 0x000e240000001400 */
[----:B0-----:R-:W-:Y:S01]  /*10e0*/  @P0 FMUL.FTZ R4, R3, R2 ;  /* 0x0000000203040220 */ /* 0x001fe20000410000 */
[----:B------:R-:W-:Y:S01]  /*10f0*/  @P0 FMUL.FTZ R9, R2, 0.5 ;  /* 0x3f00000002090820 */ /* 0x000fe20000410000 */
[----:B------:R-:W-:Y:S02]  /*1100*/  @!P0 IMAD.MOV.U32 R2, RZ, RZ, R0 ;  /* 0x000000ffff028224 */ /* 0x000fe400078e0000 */
[----:B------:R-:W-:-:S04]  /*1110*/  @P0 FADD.FTZ R6, -R4, -RZ ;  /* 0x800000ff04060221 */ /* 0x000fc80000010100 */
[----:B------:R-:W-:-:S04]  /*1120*/  @P0 FFMA R7, R4, R6, R3 ;  /* 0x0000000604070223 */ /* 0x000fc80000000003 */
[----:B------:R-:W-:-:S04]  /*1130*/  @P0 FFMA R7, R7, R9, R4 ;  /* 0x0000000907070223 */ /* 0x000fc80000000004 */
[----:B------:R-:W-:-:S07]  /*1140*/  @P0 FMUL.FTZ R2, R7, 2.3283064365386962891e-10 ;  /* 0x2f80000007020820 */ /* 0x000fce0000410000 */
.L_x_39:
[----:B------:R-:W-:Y:S01]  /*1150*/  IMAD.MOV.U32 R7, RZ, RZ, R2 ;  /* 0x000000ffff077224 */ /* 0x000fe200078e0002 */
[----:B------:R-:W-:Y:S01]  /*1160*/  MOV R2, R10 ;  /* 0x0000000a00027202 */ /* 0x000fe20000000f00 */
[----:B------:R-:W-:-:S04]  /*1170*/  IMAD.MOV.U32 R3, RZ, RZ, 0x0 ;  /* 0x00000000ff037424 */ /* 0x000fc800078e00ff */
[----:B------:R-:W-:Y:S05]  /*1180*/  RET.REL.NODEC R2 `(_Z10waveKernelP6uchar4jjf) ;  /* 0xffffffec029c7950 */ /* 0x000fea0003c3ffff */
        .weak           $__internal_2_$__cuda_sm3x_div_rn_noftz_f32_slowpath
        .type           $__internal_2_$__cuda_sm3x_div_rn_noftz_f32_slowpath,@function
        .size           $__internal_2_$__cuda_sm3x_div_rn_noftz_f32_slowpath,(.L_x_90 - $__internal_2_$__cuda_sm3x_div_rn_noftz_f32_slowpath)
$__internal_2_$__cuda_sm3x_div_rn_noftz_f32_slowpath:
[----:B------:R-:W-:Y:S01]  /*1190*/  SHF.R.U32.HI R7, RZ, 0x17, R3 ;  /* 0x00000017ff077819 */ /* 0x000fe20000011603 */
[----:B------:R-:W-:Y:S01]  /*11a0*/  BSSY.RECONVERGENT B1, `(.L_x_40) ;  /* 0x0000062000017945 */ /* 0x000fe20003800200 */
[----:B------:R-:W-:Y:S02]  /*11b0*/  SHF.R.U32.HI R6, RZ, 0x17, R0 ;  /* 0x00000017ff067819 */ /* 0x000fe40000011600 */
[----:B------:R-:W-:Y:S02]  /*11c0*/  LOP3.LUT R14, R7, 0xff, RZ, 0xc0, !PT ;  /* 0x000000ff070e7812 */ /* 0x000fe400078ec0ff */
[----:B------:R-:W-:-:S03]  /*11d0*/  LOP3.LUT R11, R6, 0xff, RZ, 0xc0, !PT ;  /* 0x000000ff060b7812 */ /* 0x000fc600078ec0ff */
[----:B------:R-:W-:Y:S02]  /*11e0*/  VIADD R9, R14, 0xffffffff ;  /* 0xffffffff0e097836 */ /* 0x000fe40000000000 */
[----:B------:R-:W-:-:S03]  /*11f0*/  VIADD R7, R11, 0xffffffff ;  /* 0xffffffff0b077836 */ /* 0x000fc60000000000 */
        /* <DEDUP_REMOVED lines=25> */
[----:B------:R-:W-:Y:S01]  /*1390*/  @!P1 FFMA R3, R3, 1.84467440737095516160e+19, RZ ;  /* 0x5f80000003039823 */ /* 0x000fe200000000ff */
[----:B------:R-:W-:-:S07]  /*13a0*/  @!P1 VIADD R6, R6, 0x40 ;  /* 0x0000004006069836 */ /* 0x000fce0000000000 */
.L_x_41:
[----:B------:R-:W-:Y:S01]  /*13b0*/  LEA R10, R14, 0xc0800000, 0x17 ;  /* 0xc08000000e0a7811 */ /* 0x000fe200078eb8ff */
[----:B------:R-:W-:Y:S04]  /*13c0*/  BSSY.RECONVERGENT B2, `(.L_x_46) ;  /* 0x0000036000027945 */ /* 0x000fe80003800200 */
[----:B------:R-:W-:Y:S02]  /*13d0*/  IMAD.IADD R10, R3, 0x1, -R10 ;  /* 0x00000001030a7824 */ /* 0x000fe400078e0a0a */
[----:B------:R-:W-:Y:S02]  /*13e0*/  VIADD R3, R11, 0xffffff81 ;  /* 0xffffff810b037836 */ /* 0x000fe40000000000 */
[----:B------:R-:W0:Y:S01]  /*13f0*/  MUFU.RCP R7, R10 ;  /* 0x0000000a00077308 */ /* 0x000e220000001000 */
[----:B------:R-:W-:Y:S01]  /*1400*/  FADD.FTZ R9, -R10, -RZ ;  /* 0x800000ff0a097221 */ /* 0x000fe20000010100 */
[----:B------:R-:W-:-:S03]  /*1410*/  IMAD R0, R3, -0x800000, R0 ;  /* 0xff80000003007824 */ /* 0x000fc600078e0200 */
[----:B0-----:R-:W-:-:S04]  /*1420*/  FFMA R12, R7, R9, 1 ;  /* 0x3f800000070c7423 */ /* 0x001fc80000000009 */
[----:B------:R-:W-:-:S04]  /*1430*/  FFMA R16, R7, R12, R7 ;  /* 0x0000000c07107223 */ /* 0x000fc80000000007 */
[----:B------:R-:W-:-:S04]  /*1440*/  FFMA R7, R0, R16, RZ ;  /* 0x0000001000077223 */ /* 0x000fc800000000ff */
[----:B------:R-:W-:-:S04]  /*1450*/  FFMA R12, R9, R7, R0 ;  /* 0x00000007090c7223 */ /* 0x000fc80000000000 */
[----:B------:R-:W-:Y:S01]  /*1460*/  FFMA R11, R16, R12, R7 ;  /* 0x0000000c100b7223 */ /* 0x000fe20000000007 */
[----:B------:R-:W-:-:S03]  /*1470*/  IADD3 R7, PT, PT, R3, 0x7f, -R14 ;  /* 0x0000007f03077810 */ /* 0x000fc60007ffe80e */
[----:B------:R-:W-:Y:S01]  /*1480*/  FFMA R12, R9, R11, R0 ;  /* 0x0000000b090c7223 */ /* 0x000fe20000000000 */
[----:B------:R-:W-:-:S03]  /*1490*/  IADD3 R7, PT, PT, R7, R6, RZ ;  /* 0x0000000607077210 */ /* 0x000fc60007ffe0ff */
[----:B------:R-:W-:-:S05]  /*14a0*/  FFMA R0, R16, R12, R11 ;  /* 0x0000000c10007223 */ /* 0x000fca000000000b */
[----:B------:R-:W-:-:S04]  /*14b0*/  SHF.R.U32.HI R3, RZ, 0x17, R0 ;  /* 0x00000017ff037819 */ /* 0x000fc80000011600 */
[----:B------:R-:W-:-:S05]  /*14c0*/  LOP3.LUT R3, R3, 0xff, RZ, 0xc0, !PT ;  /* 0x000000ff03037812 */ /* 0x000fca00078ec0ff */
[----:B------:R-:W-:-:S04]  /*14d0*/  IMAD.IADD R9, R3, 0x1, R7 ;  /* 0x0000000103097824 */ /* 0x000fc800078e0207 */
        /* <DEDUP_REMOVED lines=11> */
[C---:B------:R-:W-:Y:S02]  /*1590*/  VIADD R10, R9.reuse, 0x20 ;  /* 0x00000020090a7836 */ /* 0x040fe40000000000 */
[CCC-:B------:R-:W-:Y:S01]  /*15a0*/  FFMA.RM R6, R16.reuse, R12.reuse, R11.reuse ;  /* 0x0000000c10067223 */ /* 0x1c0fe2000000400b */
[----:B------:R-:W-:Y:S02]  /*15b0*/  ISETP.NE.AND P2, PT, R9, RZ, PT ;  /* 0x000000ff0900720c */ /* 0x000fe40003f45270 */
[----:B------:R-:W-:Y:S01]  /*15c0*/  LOP3.LUT R7, R3, 0x7fffff, RZ, 0xc0, !PT ;  /* 0x007fffff03077812 */ /* 0x000fe200078ec0ff */
[----:B------:R-:W-:Y:S01]  /*15d0*/  FFMA.RP R3, R16, R12, R11 ;  /* 0x0000000c10037223 */ /* 0x000fe2000000800b */
[----:B------:R-:W-:Y:S01]  /*15e0*/  ISETP.NE.AND P1, PT, R9, RZ, PT ;  /* 0x000000ff0900720c */ /* 0x000fe20003f25270 */
        /* <DEDUP_REMOVED lines=15> */
.L_x_48:
[----:B------:R-:W-:-:S04]  /*16e0*/  LOP3.LUT R0, R0, 0x80000000, RZ, 0xc0, !PT ;  /* 0x8000000000007812 */ /* 0x000fc800078ec0ff */
[----:B------:R-:W-:Y:S01]  /*16f0*/  LOP3.LUT R0, R0, 0x7f800000, RZ, 0xfc, !PT ;  /* 0x7f80000000007812 */ /* 0x000fe200078efcff */
[----:B------:R-:W-:Y:S06]  /*1700*/  BRA `(.L_x_49) ;  /* 0x0000000000047947 */ /* 0x000fec0003800000 */
.L_x_47:
[----:B------:R-:W-:-:S07]  /*1710*/  IMAD R0, R7, 0x800000, R0 ;  /* 0x0080000007007824 */ /* 0x000fce00078e0200 */
.L_x_49:
[----:B------:R-:W-:Y:S05]  /*1720*/  BSYNC.RECONVERGENT B2 ;  /* 0x0000000000027941 */ /* 0x000fea0003800200 */
.L_x_46:
[----:B------:R-:W-:Y:S05]  /*1730*/  BRA `(.L_x_50) ;  /* 0x0000000000207947 */ /* 0x000fea0003800000 */
.L_x_45:
[----:B------:R-:W-:-:S04]  /*1740*/  LOP3.LUT R0, R3, 0x80000000, R0, 0x48, !PT ;  /* 0x8000000003007812 */ /* 0x000fc800078e4800 */
[----:B------:R-:W-:Y:S01]  /*1750*/  LOP3.LUT R0, R0, 0x7f800000, RZ, 0xfc, !PT ;  /* 0x7f80000000007812 */ /* 0x000fe200078efcff */
[----:B------:R-:W-:Y:S06]  /*1760*/  BRA `(.L_x_50) ;  /* 0x0000000000147947 */ /* 0x000fec0003800000 */
.L_x_44:
[----:B------:R-:W-:Y:S01]  /*1770*/  LOP3.LUT R0, R3, 0x80000000, R0, 0x48, !PT ;  /* 0x8000000003007812 */ /* 0x000fe200078e4800 */
[----:B------:R-:W-:Y:S06]  /*1780*/  BRA `(.L_x_50) ;  /* 0x00000000000c7947 */ /* 0x000fec0003800000 */
.L_x_43:
[----:B------:R-:W0:Y:S01]  /*1790*/  MUFU.RSQ R0, -QNAN ;  /* 0xffc0000000007908 */ /* 0x000e220000001400 */
[----:B------:R-:W-:Y:S05]  /*17a0*/  BRA `(.L_x_50) ;  /* 0x0000000000047947 */ /* 0x000fea0003800000 */
.L_x_42:
[----:B------:R-:W-:-:S07]  /*17b0*/  FADD.FTZ R0, R0, R3 ;  /* 0x0000000300007221 */ /* 0x000fce0000010000 */
.L_x_50:
[----:B------:R-:W-:Y:S05]  /*17c0*/  BSYNC.RECONVERGENT B1 ;  /* 0x0000000000017941 */ /* 0x000fea0003800200 */
.L_x_40:
[----:B------:R-:W-:Y:S02]  /*17d0*/  IMAD.MOV.U32 R6, RZ, RZ, R4 ;  /* 0x000000ffff067224 */ /* 0x000fe400078e0004 */
[----:B------:R-:W-:-:S04]  /*17e0*/  IMAD.MOV.U32 R7, RZ, RZ, 0x0 ;  /* 0x00000000ff077424 */ /* 0x000fc800078e00ff */
[----:B0-----:R-:W-:Y:S05]  /*17f0*/  RET.REL.NODEC R6 `(_Z10waveKernelP6uchar4jjf) ;  /* 0xffffffe806007950 */ /* 0x001fea0003c3ffff */
.L_x_51:
        /* <DEDUP_REMOVED lines=16> */
.L_x_90:


//--------------------- .text._Z14particleKernelP6float4jjf --------------------------
	.section	.text._Z14particleKernelP6float4jjf,"ax",@progbits
	.align	128
        .global         _Z14particleKernelP6float4jjf
        .type           _Z14particleKernelP6float4jjf,@function
        .size           _Z14particleKernelP6float4jjf,(.L_x_92 - _Z14particleKernelP6float4jjf)
        .other          _Z14particleKernelP6float4jjf,@"STO_CUDA_ENTRY STV_DEFAULT"
_Z14particleKernelP6float4jjf:
.text._Z14particleKernelP6float4jjf:
        /* <DEDUP_REMOVED lines=15> */
[----:B------:R-:W-:Y:S02]  /*00f0*/  I2FP.F32.S32 R4, R3 ;  /* 0x0000000300047245 */ /* 0x000fe40000201400 */
        /* <DEDUP_REMOVED lines=9> */
[----:B------:R-:W-:Y:S05]  /*0190*/  CALL.REL.NOINC `($__internal_4_$__cuda_sm3x_div_rn_noftz_f32_slowpath) ;  /* 0x0000002800cc7944 */ /* 0x000fea0003c00000 */
[----:B------:R-:W-:-:S07]  /*01a0*/  IMAD.MOV.U32 R2, RZ, RZ, R4 ;  /* 0x000000ffff027224 */ /* 0x000fce00078e0004 */
.L_x_53:
[----:B------:R-:W-:Y:S05]  /*01b0*/  BSYNC.RECONVERGENT B0 ;  /* 0x0000000000007941 */ /* 0x000fea0003800200 */
.L_x_52:
[----:B------:R-:W0:Y:S01]  /*01c0*/  LDCU UR4, c[0x0][0x38c] ;  /* 0x00007180ff0477ac */ /* 0x000e220008000800 */
[----:B------:R-:W-:Y:S01]  /*01d0*/  I2FP.F32.U32 R5, R0 ;  /* 0x0000000000057245 */ /* 0x000fe20000201000 */
[----:B------:R-:W-:Y:S01]  /*01e0*/  BSSY.RECONVERGENT B0, `(.L_x_54) ;  /* 0x000000e000007945 */ /* 0x000fe20003800200 */
[----:B0-----:R-:W-:-:S04]  /*01f0*/  I2FP.F32.U32 R6, UR4 ;  /* 0x0000000400067c45 */ /* 0x001fc80008201000 */
        /* <DEDUP_REMOVED lines=8> */
[----:B------:R-:W-:Y:S02]  /*0280*/  IMAD.MOV.U32 R4, RZ, RZ, R5 ;  /* 0x000000ffff047224 */ /* 0x000fe400078e0005 */
[----:B------:R-:W-:Y:S01]  /*0290*/  IMAD.MOV.U32 R5, RZ, RZ, R6 ;  /* 0x000000ffff057224 */ /* 0x000fe200078e0006 */
[----:B------:R-:W-:-:S07]  /*02a0*/  MOV R6, 0x2c0 ;  /* 0x000002c000067802 */ /* 0x000fce0000000f00 */
[----:B------:R-:W-:Y:S05]  /*02b0*/  CALL.REL.NOINC `($__internal_4_$__cuda_sm3x_div_rn_noftz_f32_slowpath) ;  /* 0x0000002800847944 */ /* 0x000fea0003c00000 */
.L_x_55:
[----:B------:R-:W-:Y:S05]  /*02c0*/  BSYNC.RECONVERGENT B0 ;  /* 0x0000000000007941 */ /* 0x000fea0003800200 */
.L_x_54:
[----:B------:R-:W0:Y:S01]  /*02d0*/  LDC R8, c[0x0][0x390] ;  /* 0x0000e400ff087b82 */ /* 0x000e220000000800 */
[----:B------:R-:W-:Y:S01]  /*02e0*/  IMAD.MOV.U32 R5, RZ, RZ, RZ ;  /* 0x000000ffff057224 */ /* 0x000fe200078e00ff */
[----:B------:R-:W-:Y:S01]  /*02f0*/  CS2R R6, SRZ ;  /* 0x0000000000067805 */ /* 0x000fe2000001ff00 */
[----:B------:R-:W1:Y:S01]  /*0300*/  LDCU.64 UR6, c[0x0][0x358] ;  /* 0x00006b00ff0677ac */ /* 0x000e620008000a00 */
[----:B------:R-:W-:Y:S01]  /*0310*/  UMOV UR4, URZ ;  /* 0x000000ff00047c82 */ /* 0x000fe20008000000 */
[----:B01----:R-:W-:-:S07]  /*0320*/  FMUL R8, R8, 0.30000001192092895508 ;  /* 0x3e99999a08087820 */ /* 0x003fce0000400000 */
.L_x_74:
[----:B------:R-:W-:-:S05]  /*0330*/  I2FP.F32.U32 R17, UR4 ;  /* 0x0000000400117c45 */ /* 0x000fca0008201000 */
[----:B------:R-:W-:-:S04]  /*0340*/  FFMA R17, R17, 2, R8 ;  /* 0x4000000011117823 */ /* 0x000fc80000000008 */
[C---:B------:R-:W-:Y:S01]  /*0350*/  FMUL R20, R17.reuse, 0.63661974668502807617 ;  /* 0x3f22f98311147820 */ /* 0x040fe20000400000 */
[----:B------:R-:W-:-:S05]  /*0360*/  FSETP.GE.AND P5, PT, |R17|, 105615, PT ;  /* 0x47ce47801100780b */ /* 0x000fca0003fa6200 */
[----:B------:R-:W0:Y:S02]  /*0370*/  F2I.NTZ R20, R20 ;  /* 0x0000001400147305 */ /* 0x000e240000203100 */
[----:B0-----:R-:W-:Y:S01]  /*0380*/  I2FP.F32.S32 R14, R20 ;  /* 0x00000014000e7245 */ /* 0x001fe20000201400 */
[----:B------:R-:W-:-:S04]  /*0390*/  IMAD.MOV.U32 R22, RZ, RZ, R20 ;  /* 0x000000ffff167224 */ /* 0x000fc800078e0014 */
[----:B------:R-:W-:-:S04]  /*03a0*/  FFMA R15, R14, -1.5707962512969970703, R17 ;  /* 0xbfc90fda0e0f7823 */ /* 0x000fc80000000011 */
[----:B------:R-:W-:-:S04]  /*03b0*/  FFMA R15, R14, -7.5497894158615963534e-08, R15 ;  /* 0xb3a221680e0f7823 */ /* 0x000fc8000000000f */
[----:B------:R-:W-:-:S05]  /*03c0*/  FFMA R21, R14, -5.3903029534742383927e-15, R15 ;  /* 0xa7c234c50e157823 */ /* 0x000fca000000000f */
[----:B------:R-:W-:Y:S01]  /*03d0*/  MOV R14, R21 ;  /* 0x00000015000e7202 */ /* 0x000fe20000000f00 */
[----:B------:R-:W-:Y:S06]  /*03e0*/  @!P5 BRA `(.L_x_56) ;  /* 0x000000040084d947 */ /* 0x000fec0003800000 */
[----:B------:R-:W-:-:S13]  /*03f0*/  FSETP.NEU.AND P0, PT, |R17|, +INF , PT ;  /* 0x7f8000001100780b */ /* 0x000fda0003f0d200 */
[----:B------:R-:W-:Y:S01]  /*0400*/  @!P0 FMUL R14, RZ, R17 ;  /* 0x00000011ff0e8220 */ /* 0x000fe20000400000 */
[----:B------:R-:W-:Y:S01]  /*0410*/  @!P0 IMAD.MOV.U32 R20, RZ, RZ, RZ ;  /* 0x000000ffff148224 */ /* 0x000fe200078e00ff */
[----:B------:R-:W-:Y:S06]  /*0420*/  @!P0 BRA `(.L_x_56) ;  /* 0x0000000400748947 */ /* 0x000fec0003800000 */
[----:B------:R-:W-:Y:S02]  /*0430*/  IMAD.SHL.U32 R14, R17, 0x100, RZ ;  /* 0x00000100110e7824 */ /* 0x000fe400078e00ff */
[----:B------:R-:W-:Y:S02]  /*0440*/  HFMA2 R20, -RZ, RZ, 0, 0 ;  /* 0x00000000ff147431 */ /* 0x000fe400000001ff */
[----:B------:R-:W-:Y:S01]  /*0450*/  IMAD.MOV.U32 R23, RZ, RZ, RZ ;  /* 0x000000ffff177224 */ /* 0x000fe200078e00ff */
[----:B------:R-:W0:Y:S01]  /*0460*/  LDCU.64 UR8, c[0x4][URZ] ;  /* 0x01000000ff0877ac */ /* 0x000e220008000a00 */
[----:B------:R-:W-:Y:S01]  /*0470*/  IMAD.MOV.U32 R25, RZ, RZ, RZ ;  /* 0x000000ffff197224 */ /* 0x000fe200078e00ff */
[----:B------:R-:W-:Y:S01]  /*0480*/  LOP3.LUT R27, R14, 0x80000000, RZ, 0xfc, !PT ;  /* 0x800000000e1b7812 */ /* 0x000fe200078efcff */
[----:B------:R-:W-:-:S06]  /*0490*/  UMOV UR5, URZ ;  /* 0x000000ff00057c82 */ /* 0x000fcc0008000000 */
.L_x_57:
[----:B0-----:R-:W-:Y:S02]  /*04a0*/  IMAD.U32 R14, RZ, RZ, UR8 ;  /* 0x00000008ff0e7e24 */ /* 0x001fe4000f8e00ff */
[----:B------:R-:W-:-:S05]  /*04b0*/  IMAD.U32 R15, RZ, RZ, UR9 ;  /* 0x00000009ff0f7e24 */ /* 0x000fca000f8e00ff */
[----:B------:R-:W2:Y:S01]  /*04c0*/  LDG.E.CONSTANT R14, desc[UR6][R14.64] ;  /* 0x000000060e0e7981 */ /* 0x000ea2000c1e9900 */
[----:B------:R-:W-:Y:S01]  /*04d0*/  UIADD3 UR5, UPT, UPT, UR5, 0x1, URZ ;  /* 0x0000000105057890 */ /* 0x000fe2000fffe0ff */
[C---:B------:R-:W-:Y:S01]  /*04e0*/  ISETP.EQ.AND P0, PT, R20.reuse, RZ, PT ;  /* 0x000000ff1400720c */ /* 0x040fe20003f02270 */
[----:B------:R-:W-:Y:S01]  /*04f0*/  UIADD3 UR8, UP1, UPT, UR8, 0x4, URZ ;  /* 0x0000000408087890 */ /* 0x000fe2000ff3e0ff */
[C---:B------:R-:W-:Y:S01]  /*0500*/  ISETP.EQ.AND P1, PT, R20.reuse, 0x4, PT ;  /* 0x000000041400780c */ /* 0x040fe20003f22270 */
[----:B------:R-:W-:Y:S01]  /*0510*/  UISETP.NE.AND UP0, UPT, UR5, 0x6, UPT ;  /* 0x000000060500788c */ /* 0x000fe2000bf05270 */
[C---:B------:R-:W-:Y:S01]  /*0520*/  ISETP.EQ.AND P3, PT, R20.reuse, 0xc, PT ;  /* 0x0000000c1400780c */ /* 0x040fe20003f62270 */
[----:B------:R-:W-:Y:S01]  /*0530*/  UIADD3.X UR9, UPT, UPT, URZ, UR9, URZ, UP1, !UPT ;  /* 0x00000009ff097290 */ /* 0x000fe20008ffe4ff */
[C---:B------:R-:W-:Y:S02]  /*0540*/  ISETP.EQ.AND P4, PT, R20.reuse, 0x10, PT ;  /* 0x000000101400780c */ /* 0x040fe40003f82270 */
[----:B------:R-:W-:Y:S01]  /*0550*/  ISETP.EQ.AND P6, PT, R20, 0x14, PT ;  /* 0x000000141400780c */ /* 0x000fe20003fc2270 */
[----:B--2---:R-:W-:-:S03]  /*0560*/  IMAD.WIDE.U32 R18, R14, R27, RZ ;  /* 0x0000001b0e127225 */ /* 0x004fc600078e00ff */
[----:B------:R-:W-:-:S04]  /*0570*/  IADD3 R18, P2, PT, R18, R23, RZ ;  /* 0x0000001712127210 */ /* 0x000fc80007f5e0ff */
[----:B------:R-:W-:Y:S01]  /*0580*/  @P1 MOV R10, R18 ;  /* 0x00000012000a1202 */ /* 0x000fe20000000f00 */
[----:B------:R-:W-:Y:S01]  /*0590*/  IMAD.X R23, R19, 0x1, R25, P2 ;  /* 0x0000000113177824 */ /* 0x000fe200010e0619 */
[C---:B------:R-:W-:Y:S01]  /*05a0*/  ISETP.EQ.AND P2, PT, R20.reuse, 0x8, PT ;  /* 0x000000081400780c */ /* 0x040fe20003f42270 */
[--C-:B------:R-:W-:Y:S01]  /*05b0*/  @P0 IMAD.MOV.U32 R9, RZ, RZ, R18.reuse ;  /* 0x000000ffff090224 */ /* 0x100fe200078e0012 */
[----:B------:R-:W-:Y:S01]  /*05c0*/  IADD3 R20, PT, PT, R20, 0x4, RZ ;  /* 0x0000000414147810 */ /* 0x000fe20007ffe0ff */
[--C-:B------:R-:W-:Y:S02]  /*05d0*/  @P3 IMAD.MOV.U32 R12, RZ, RZ, R18.reuse ;  /* 0x000000ffff0c3224 */ /* 0x100fe400078e0012 */
[--C-:B------:R-:W-:Y:S02]  /*05e0*/  @P4 IMAD.MOV.U32 R13, RZ, RZ, R18.reuse ;  /* 0x000000ffff0d4224 */ /* 0x100fe400078e0012 */
[----:B------:R-:W-:-:S06]  /*05f0*/  @P6 IMAD.MOV.U32 R16, RZ, RZ, R18 ;  /* 0x000000ffff106224 */ /* 0x000fcc00078e0012 */
[----:B------:R-:W-:Y:S01]  /*0600*/  @P2 IMAD.MOV.U32 R11, RZ, RZ, R18 ;  /* 0x000000ffff0b2224 */ /* 0x000fe200078e0012 */
[----:B------:R-:W-:Y:S06]  /*0610*/  BRA.U UP0, `(.L_x_57) ;  /* 0xfffffffd00a07547 */ /* 0x000fec000b83ffff */
[----:B------:R-:W-:-:S04]  /*0620*/  SHF.R.U32.HI R14, RZ, 0x17, R17 ;  /* 0x00000017ff0e7819 */ /* 0x000fc80000011611 */
[----:B------:R-:W-:-:S05]  /*0630*/  LOP3.LUT R15, R14, 0xe0, RZ, 0xc0, !PT ;  /* 0x000000e00e0f7812 */ /* 0x000fca00078ec0ff */
[----:B------:R-:W-:-:S05]  /*0640*/  VIADD R15, R15, 0xffffff80 ;  /* 0xffffff800f0f7836 */ /* 0x000fca0000000000 */
[----:B------:R-:W-:-:S05]  /*0650*/  SHF.R.U32.HI R15, RZ, 0x5, R15 ;  /* 0x00000005ff0f7819 */ /* 0x000fca000001160f */
[----:B------:R-:W-:-:S05]  /*0660*/  IMAD.U32 R19, R15, -0x4, RZ ;  /* 0xfffffffc0f137824 */ /* 0x000fca00078e00ff */
[C---:B------:R-:W-:Y:S02]  /*0670*/  ISETP.EQ.AND P0, PT, R19.reuse, -0x18, PT ;  /* 0xffffffe81300780c */ /* 0x040fe40003f02270 */
[C---:B------:R-:W-:Y:S02]  /*0680*/  ISETP.EQ.AND P6, PT, R19.reuse, -0x14, PT ;  /* 0xffffffec1300780c */ /* 0x040fe40003fc2270 */
[C---:B------:R-:W-:Y:S02]  /*0690*/  ISETP.EQ.AND P4, PT, R19.reuse, -0x10, PT ;  /* 0xfffffff01300780c */ /* 0x040fe40003f82270 */
[C---:B------:R-:W-:Y:S02]  /*06a0*/  ISETP.EQ.AND P3, PT, R19.reuse, -0xc, PT ;  /* 0xfffffff41300780c */ /* 0x040fe40003f62270 */
[C---:B------:R-:W-:Y:S02]  /*06b0*/  ISETP.EQ.AND P2, PT, R19.reuse, -0x8, PT ;  /* 0xfffffff81300780c */ /* 0x040fe40003f42270 */
[----:B------:R-:W-:-:S03]  /*06c0*/  ISETP.EQ.AND P1, PT, R19, -0x4, PT ;  /* 0xfffffffc1300780c */ /* 0x000fc60003f22270 */
[--C-:B------:R-:W-:Y:S01]  /*06d0*/  @P0 IMAD.MOV.U32 R17, RZ, RZ, R9.reuse ;  /* 0x000000ffff110224 */ /* 0x100fe200078e0009 */
[C---:B------:R-:W-:Y:S01]  /*06e0*/  ISETP.EQ.AND P0, PT, R19.reuse, RZ, PT ;  /* 0x000000ff1300720c */ /* 0x040fe20003f02270 */
[----:B------:R-:W-:Y:S01]  /*06f0*/  @P6 IMAD.MOV.U32 R15, RZ, RZ, R9 ;  /* 0x000000ffff0f6224 */ /* 0x000fe200078e0009 */
[----:B------:R-:W-:Y:S01]  /*0700*/  @P6 MOV R17, R10 ;  /* 0x0000000a00116202 */ /* 0x000fe20000000f00 */
[----:B------:R-:W-:Y:S01]  /*0710*/  @P4 IMAD.MOV.U32 R15, RZ, RZ, R10 ;  /* 0x000000ffff0f4224 */ /* 0x000fe200078e000a */
[----:B------:R-:W-:Y:S01]  /*0720*/  ISETP.EQ.AND P6, PT, R19, 0x4, PT ;  /* 0x000000041300780c */ /* 0x000fe20003fc2270 */
[--C-:B------:R-:W-:Y:S02]  /*0730*/  @P3 IMAD.MOV.U32 R15, RZ, RZ, R11.reuse ;  /* 0x000000ffff0f3224 */ /* 0x100fe400078e000b */
[----:B------:R-:W-:Y:S01]  /*0740*/  @P2 MOV R15, R12 ;  /* 0x0000000c000f2202 */ /* 0x000fe20000000f00 */
[----:B------:R-:W-:Y:S01]  /*0750*/  @P4 IMAD.MOV.U32 R17, RZ, RZ, R11 ;  /* 0x000000ffff114224 */ /* 0x000fe200078e000b */
[----:B------:R-:W-:Y:S01]  /*0760*/  P2R R18, PR, RZ, 0x40 ;  /* 0x00000040ff127803 */ /* 0x000fe20000000000 */
[----:B------:R-:W-:-:S02]  /*0770*/  @P1 IMAD.MOV.U32 R15, RZ, RZ, R13 ;  /* 0x000000ffff0f1224 */ /* 0x000fc400078e000d */
[----:B------:R-:W-:Y:S02]  /*0780*/  @P3 IMAD.MOV.U32 R17, RZ, RZ, R12 ;  /* 0x000000ffff113224 */ /* 0x000fe400078e000c */
[--C-:B------:R-:W-:Y:S02]  /*0790*/  @P0 IMAD.MOV.U32 R15, RZ, RZ, R16.reuse ;  /* 0x000000ffff0f0224 */ /* 0x100fe400078e0010 */
[----:B------:R-:W-:Y:S02]  /*07a0*/  @P2 IMAD.MOV.U32 R17, RZ, RZ, R13 ;  /* 0x000000ffff112224 */ /* 0x000fe400078e000d */
[----:B------:R-:W-:Y:S01]  /*07b0*/  @P6 IMAD.MOV.U32 R15, RZ, RZ, R23 ;  /* 0x000000ffff0f6224 */ /* 0x000fe200078e0017 */
[----:B------:R-:W-:Y:S01]  /*07c0*/  LOP3.LUT P6, RZ, R14, 0x1f, RZ, 0xc0, !PT ;  /* 0x0000001f0eff7812 */ /* 0x000fe200078cc0ff */
[----:B------:R-:W-:Y:S01]  /*07d0*/  @P1 IMAD.MOV.U32 R17, RZ, RZ, R16 ;  /* 0x000000ffff111224 */ /* 0x000fe200078e0010 */
[----:B------:R-:W-:-:S11]  /*07e0*/  @P0 MOV R17, R23 ;  /* 0x0000001700110202 */ /* 0x000fd60000000f00 */
[----:B------:R-:W-:Y:S05]  /*07f0*/  @!P6 BRA `(.L_x_58) ;  /* 0x000000000030e947 */ /* 0x000fea0003800000 */
[----:B------:R-:W-:Y:S01]  /*0800*/  @P4 IMAD.MOV.U32 R18, RZ, RZ, R9 ;  /* 0x000000ffff124224 */ /* 0x000fe200078e0009 */
[C---:B------:R-:W-:Y:S01]  /*0810*/  ISETP.EQ.AND P6, PT, R19.reuse, 0x4, PT ;  /* 0x000000041300780c */ /* 0x040fe20003fc2270 */
[----:B------:R-:W-:Y:S01]  /*0820*/  @P3 IMAD.MOV.U32 R18, RZ, RZ, R10 ;  /* 0x000000ffff123224 */ /* 0x000fe200078e000a */
[----:B------:R-:W-:Y:S01]  /*0830*/  LOP3.LUT R14, R14, 0x1f, RZ, 0xc0, !PT ;  /* 0x0000001f0e0e7812 */ /* 0x000fe200078ec0ff */
[----:B------:R-:W-:Y:S01]  /*0840*/  @P2 IMAD.MOV.U32 R18, RZ, RZ, R11 ;  /* 0x000000ffff122224 */ /* 0x000fe200078e000b */
[----:B------:R-:W-:Y:S02]  /*0850*/  ISETP.EQ.AND P2, PT, R19, 0x8, PT ;  /* 0x000000081300780c */ /* 0x000fe40003f42270 */
[----:B------:R-:W-:Y:S01]  /*0860*/  @P1 MOV R18, R12 ;  /* 0x0000000c00121202 */ /* 0x000fe20000000f00 */
[----:B------:R-:W-:Y:S01]  /*0870*/  @P0 IMAD.MOV.U32 R18, RZ, RZ, R13 ;  /* 0x000000ffff120224 */ /* 0x000fe200078e000d */
[----:B------:R-:W-:-:S05]  /*0880*/  SHF.L.W.U32.HI R17, R15, R14, R17 ;  /* 0x0000000e0f117219 */ /* 0x000fca0000010e11 */
[----:B------:R-:W-:-:S04]  /*0890*/  @P6 IMAD.MOV.U32 R18, RZ, RZ, R16 ;  /* 0x000000ffff126224 */ /* 0x000fc800078e0010 */
[----:B------:R-:W-:-:S05]  /*08a0*/  @P2 IMAD.MOV.U32 R18, RZ, RZ, R23 ;  /* 0x000000ffff122224 */ /* 0x000fca00078e0017 */
[----:B------:R-:W-:-:S07]  /*08b0*/  SHF.L.W.U32.HI R15, R18, R14, R15 ;  /* 0x0000000e120f7219 */ /* 0x000fce0000010e0f */
.L_x_58:
[C-C-:B------:R-:W-:Y:S01]  /*08c0*/  SHF.L.W.U32.HI R20, R15.reuse, 0x2, R17.reuse ;  /* 0x000000020f147819 */ /* 0x140fe20000010e11 */
[----:B------:R-:W-:Y:S01]  /*08d0*/  IMAD.SHL.U32 R15, R15, 0x4, RZ ;  /* 0x000000040f0f7824 */ /* 0x000fe200078e00ff */
[----:B------:R-:W-:Y:S01]  /*08e0*/  UMOV UR8, 0x54442d19 ;  /* 0x54442d1900087882 */ /* 0x000fe20000000000 */
[----:B------:R-:W-:Y:S01]  /*08f0*/  UMOV UR9, 0x3bf921fb ;  /* 0x3bf921fb00097882 */ /* 0x000fe20000000000 */
[----:B------:R-:W-:Y:S02]  /*0900*/  SHF.R.S32.HI R18, RZ, 0x1f, R20 ;  /* 0x0000001fff127819 */ /* 0x000fe40000011414 */
[----:B------:R-:W-:Y:S02]  /*0910*/  I2FP.F32.U32 R23, UR4 ;  /* 0x0000000400177c45 */ /* 0x000fe40008201000 */
[C---:B------:R-:W-:Y:S02]  /*0920*/  LOP3.LUT R14, R18.reuse, R15, RZ, 0x3c, !PT ;  /* 0x0000000f120e7212 */ /* 0x040fe400078e3cff */
[----:B------:R-:W-:Y:S01]  /*0930*/  LOP3.LUT R15, R18, R20, RZ, 0x3c, !PT ;  /* 0x00000014120f7212 */ /* 0x000fe200078e3cff */
[----:B------:R-:W-:Y:S01]  /*0940*/  FFMA R23, R23, 2, R8 ;  /* 0x4000000017177823 */ /* 0x000fe20000000008 */
[----:B------:R-:W-:-:S04]  /*0950*/  SHF.R.U32.HI R17, RZ, 0x1e, R17 ;  /* 0x0000001eff117819 */ /* 0x000fc80000011611 */
[----:B------:R-:W0:Y:S01]  /*0960*/  I2F.F64.S64 R14, R14 ;  /* 0x0000000e000e7312 */ /* 0x000e220000301c00 */
[----:B------:R-:W-:Y:S02]  /*0970*/  ISETP.GE.AND P0, PT, R23, RZ, PT ;  /* 0x000000ff1700720c */ /* 0x000fe40003f06270 */
[C---:B------:R-:W-:Y:S02]  /*0980*/  LOP3.LUT R23, R20.reuse, R23, RZ, 0x3c, !PT ;  /* 0x0000001714177212 */ /* 0x040fe400078e3cff */
[----:B------:R-:W-:Y:S02]  /*0990*/  LEA.HI R20, R20, R17, RZ, 0x1 ;  /* 0x0000001114147211 */ /* 0x000fe400078f08ff */
[----:B------:R-:W-:Y:S01]  /*09a0*/  ISETP.GE.AND P1, PT, R23, RZ, PT ;  /* 0x000000ff1700720c */ /* 0x000fe20003f26270 */
[----:B0-----:R-:W-:Y:S01]  /*09b0*/  DMUL R18, R14, UR8 ;  /* 0x000000080e127c28 */ /* 0x001fe20008000000 */
[----:B------:R-:W-:-:S05]  /*09c0*/  IADD3 R14, PT, PT, -R20, RZ, RZ ;  /* 0x000000ff140e7210 */ /* 0x000fca0007ffe1ff */
[----:B------:R-:W-:-:S04]  /*09d0*/  @!P0 IMAD.MOV.U32 R20, RZ, RZ, R14 ;  /* 0x000000ffff148224 */ /* 0x000fc800078e000e */
[----:B------:R-:W0:Y:S02]  /*09e0*/  F2F.F32.F64 R18, R18 ;  /* 0x0000001200127310 */ /* 0x000e240000301000 */
[----:B0-----:R-:W-:-:S07]  /*09f0*/  FSEL R14, -R18, R18, !P1 ;  /* 0x00000012120e7208 */ /* 0x001fce0004800100 */
.L_x_56:
[----:B------:R-:W-:Y:S01]  /*0a00*/  LOP3.LUT R19, R20, 0x1, RZ, 0xc0, !PT ;  /* 0x0000000114137812 */ /* 0x000fe200078ec0ff */
[----:B------:R-:W-:Y:S02]  /*0a10*/  IMAD.MOV.U32 R18, RZ, RZ, 0x37cbac00 ;  /* 0x37cbac00ff127424 */ /* 0x000fe400078e00ff */
[----:B------:R-:W-:Y:S01]  /*0a20*/  FMUL R15, R14, R14 ;  /* 0x0000000e0e0f7220 */ /* 0x000fe20000400000 */
[----:B------:R-:W-:Y:S01]  /*0a30*/  VIADD R24, R20, 0x1 ;  /* 0x0000000114187836 */ /* 0x000fe20000000000 */
[----:B------:R-:W-:Y:S01]  /*0a40*/  ISETP.NE.U32.AND P0, PT, R19, 0x1, PT ;  /* 0x000000011300780c */ /* 0x000fe20003f05070 */
[----:B------:R-:W-:Y:S02]  /*0a50*/  IMAD.MOV.U32 R19, RZ, RZ, 0x3c0885e4 ;  /* 0x3c0885e4ff137424 */ /* 0x000fe400078e00ff */
[----:B------:R-:W-:Y:S01]  /*0a60*/  FFMA R17, R15, R18, -0.0013887860113754868507 ;  /* 0xbab607ed0f117423 */ /* 0x000fe20000000012 */
[----:B------:R-:W-:Y:S02]  /*0a70*/  MOV R23, 0x3e2aaaa8 ;  /* 0x3e2aaaa800177802 */ /* 0x000fe40000000f00 */
[----:B------:R-:W-:-:S02]  /*0a80*/  LOP3.LUT P1, RZ, R24, 0x2, RZ, 0xc0, !PT ;  /* 0x0000000218ff7812 */ /* 0x000fc4000782c0ff */
[----:B------:R-:W-:Y:S02]  /*0a90*/  FSEL R18, R17, -0.00019574658654164522886, P0 ;  /* 0xb94d415311127808 */ /* 0x000fe40000000000 */
[----:B------:R-:W-:Y:S02]  /*0aa0*/  FSEL R20, R19, 0.041666727513074874878, !P0 ;  /* 0x3d2aaabb13147808 */ /* 0x000fe40004000000 */
[----:B------:R-:W-:Y:S02]  /*0ab0*/  FSEL R14, R14, 1, !P0 ;  /* 0x3f8000000e0e7808 */ /* 0x000fe40004000000 */
[----:B------:R-:W-:Y:S01]  /*0ac0*/  FSEL R19, -R23, -0.4999999701976776123, !P0 ;  /* 0xbeffffff17137808 */ /* 0x000fe20004000100 */
[C---:B------:R-:W-:Y:S02]  /*0ad0*/  FFMA R18, R15.reuse, R18, R20 ;  /* 0x000000120f127223 */ /* 0x040fe40000000014 */
[C---:B------:R-:W-:Y:S02]  /*0ae0*/  FFMA R17, R15.reuse, R14, RZ ;  /* 0x0000000e0f117223 */ /* 0x040fe400000000ff */
[----:B------:R-:W-:-:S04]  /*0af0*/  FFMA R18, R15, R18, R19 ;  /* 0x000000120f127223 */ /* 0x000fc80000000013 */
[----:B------:R-:W-:Y:S01]  /*0b00*/  FFMA R17, R17, R18, R14 ;  /* 0x0000001211117223 */ /* 0x000fe2000000000e */
[----:B------:R-:W-:-:S03]  /*0b10*/  IMAD.MOV.U32 R14, RZ, RZ, 0x3e99999a ;  /* 0x3e99999aff0e7424 */ /* 0x000fc600078e00ff */
[----:B------:R-:W-:-:S04]  /*0b20*/  @P1 FADD R17, RZ, -R17 ;  /* 0x80000011ff111221 */ /* 0x000fc80000000000 */
[----:B------:R-:W-:Y:S01]  /*0b30*/  FFMA R17, R17, R14, 0.5 ;  /* 0x3f00000011117423 */ /* 0x000fe2000000000e */
[----:B------:R-:W-:Y:S06]  /*0b40*/  @!P5 BRA `(.L_x_59) ;  /* 0x00000004006cd947 */ /* 0x000fec0003800000 */
[----:B------:R-:W-:-:S05]  /*0b50*/  I2FP.F32.U32 R15, UR4 ;  /* 0x00000004000f7c45 */ /* 0x000fca0008201000 */
[----:B------:R-:W-:-:S05]  /*0b60*/  FFMA R20, R15, 2, R8 ;  /* 0x400000000f147823 */ /* 0x000fca0000000008 */
[----:B------:R-:W-:-:S13]  /*0b70*/  FSETP.NEU.AND P0, PT, |R20|, +INF , PT ;  /* 0x7f8000001400780b */ /* 0x000fda0003f0d200 */
[----:B------:R-:W-:Y:S01]  /*0b80*/  @!P0 FMUL R21, RZ, R20 ;  /* 0x00000014ff158220 */ /* 0x000fe20000400000 */
[----:B------:R-:W-:Y:S01]  /*0b90*/  @!P0 IMAD.MOV.U32 R22, RZ, RZ, RZ ;  /* 0x000000ffff168224 */ /* 0x000fe200078e00ff */
[----:B------:R-:W-:Y:S06]  /*0ba0*/  @!P0 BRA `(.L_x_59) ;  /* 0x0000000400548947 */ /* 0x000fec0003800000 */
[----:B------:R-:W-:Y:S01]  /*0bb0*/  IMAD.SHL.U32 R14, R20, 0x100, RZ ;  /* 0x00000100140e7824 */ /* 0x000fe200078e00ff */
[----:B------:R-:W-:Y:S01]  /*0bc0*/  MOV R25, RZ ;  /* 0x000000ff00197202 */ /* 0x000fe20000000f00 */
[----:B------:R-:W-:Y:S02]  /*0bd0*/  IMAD.MOV.U32 R21, RZ, RZ, RZ ;  /* 0x000000ffff157224 */ /* 0x000fe400078e00ff */
[----:B------:R-:W-:Y:S01]  /*0be0*/  IMAD.MOV.U32 R23, RZ, RZ, RZ ;  /* 0x000000ffff177224 */ /* 0x000fe200078e00ff */
[----:B------:R-:W-:-:S07]  /*0bf0*/  LOP3.LUT R27, R14, 0x80000000, RZ, 0xfc, !PT ;  /* 0x800000000e1b7812 */ /* 0x000fce00078efcff */
.L_x_60:
[----:B------:R-:W0:Y:S02]  /*0c00*/  LDC.64 R14, c[0x4][RZ] ;  /* 0x01000000ff0e7b82 */ /* 0x000e240000000a00 */
[----:B0-----:R-:W-:-:S05]  /*0c10*/  IMAD.WIDE.U32 R18, R23, 0x4, R14 ;  /* 0x0000000417127825 */ /* 0x001fca00078e000e */
[----:B------:R-:W2:Y:S01]  /*0c20*/  LDG.E.CONSTANT R14, desc[UR6][R18.64] ;  /* 0x00000006120e7981 */ /* 0x000ea2000c1e9900 */
[C---:B------:R-:W-:Y:S02]  /*0c30*/  IMAD.SHL.U32 R22, R23.reuse, 0x4, RZ ;  /* 0x0000000417167824 */ /* 0x040fe400078e00ff */
[----:B------:R-:W-:-:S03]  /*0c40*/  VIADD R23, R23, 0x1 ;  /* 0x0000000117177836 */ /* 0x000fc60000000000 */
[C---:B------:R-:W-:Y:S02]  /*0c50*/  ISETP.EQ.AND P0, PT, R22.reuse, RZ, PT ;  /* 0x000000ff1600720c */ /* 0x040fe40003f02270 */
[C---:B------:R-:W-:Y:S02]  /*0c60*/  ISETP.EQ.AND P5, PT, R22.reuse, 0x4, PT ;  /* 0x000000041600780c */ /* 0x040fe40003fa2270 */
[C---:B------:R-:W-:Y:S02]  /*0c70*/  ISETP.EQ.AND P4, PT, R22.reuse, 0x8, PT ;  /* 0x000000081600780c */ /* 0x040fe40003f82270 */
[C---:B------:R-:W-:Y:S02]  /*0c80*/  ISETP.EQ.AND P3, PT, R22.reuse, 0xc, PT ;  /* 0x0000000c1600780c */ /* 0x040fe40003f62270 */
[C---:B------:R-:W-:Y:S02]  /*0c90*/  ISETP.EQ.AND P2, PT, R22.reuse, 0x10, PT ;  /* 0x000000101600780c */ /* 0x040fe40003f42270 */
[----:B------:R-:W-:Y:S01]  /*0ca0*/  ISETP.EQ.AND P1, PT, R22, 0x14, PT ;  /* 0x000000141600780c */ /* 0x000fe20003f22270 */
[----:B--2---:R-:W-:-:S03]  /*0cb0*/  IMAD.WIDE.U32 R14, R14, R27, RZ ;  /* 0x0000001b0e0e7225 */ /* 0x004fc600078e00ff */
[----:B------:R-:W-:-:S04]  /*0cc0*/  IADD3 R14, P6, PT, R14, R21, RZ ;  /* 0x000000150e0e7210 */ /* 0x000fc80007fde0ff */
[-C--:B------:R-:W-:Y:S01]  /*0cd0*/  @P0 MOV R9, R14.reuse ;  /* 0x0000000e00090202 */ /* 0x080fe20000000f00 */
[----:B------:R-:W-:Y:S01]  /*0ce0*/  IMAD.X R21, R15, 0x1, R25, P6 ;  /* 0x000000010f157824 */ /* 0x000fe200030e0619 */
[----:B------:R-:W-:Y:S01]  /*0cf0*/  ISETP.NE.AND P6, PT, R23, 0x6, PT ;  /* 0x000000061700780c */ /* 0x000fe20003fc5270 */
[--C-:B------:R-:W-:Y:S02]  /*0d00*/  @P5 IMAD.MOV.U32 R10, RZ, RZ, R14.reuse ;  /* 0x000000ffff0a5224 */ /* 0x100fe400078e000e */
[----:B------:R-:W-:Y:S01]  /*0d10*/  @P1 MOV R16, R14 ;  /* 0x0000000e00101202 */ /* 0x000fe20000000f00 */
[--C-:B------:R-:W-:Y:S02]  /*0d20*/  @P4 IMAD.MOV.U32 R11, RZ, RZ, R14.reuse ;  /* 0x000000ffff0b4224 */ /* 0x100fe400078e000e */
[--C-:B------:R-:W-:Y:S02]  /*0d30*/  @P3 IMAD.MOV.U32 R12, RZ, RZ, R14.reuse ;  /* 0x000000ffff0c3224 */ /* 0x100fe400078e000e */
[----:B------:R-:W-:-:S05]  /*0d40*/  @P2 IMAD.MOV.U32 R13, RZ, RZ, R14 ;  /* 0x000000ffff0d2224 */ /* 0x000fca00078e000e */
[----:B------:R-:W-:Y:S05]  /*0d50*/  @P6 BRA `(.L_x_60) ;  /* 0xfffffffc00a86947 */ /* 0x000fea000383ffff */
[----:B------:R-:W-:-:S04]  /*0d60*/  SHF.R.U32.HI R18, RZ, 0x17, R20 ;  /* 0x00000017ff127819 */ /* 0x000fc80000011614 */
[C---:B------:R-:W-:Y:S02]  /*0d70*/  LOP3.LUT R14, R18.reuse, 0xe0, RZ, 0xc0, !PT ;  /* 0x000000e0120e7812 */ /* 0x040fe400078ec0ff */
[----:B------:R-:W-:-:S03]  /*0d80*/  LOP3.LUT P6, RZ, R18, 0x1f, RZ, 0xc0, !PT ;  /* 0x0000001f12ff7812 */ /* 0x000fc600078cc0ff */
        /* <DEDUP_REMOVED lines=8> */
[----:B------:R-:W-:-:S03]  /*0e10*/  ISETP.EQ.AND P5, PT, R19, 0x4, PT ;  /* 0x000000041300780c */ /* 0x000fc60003fa2270 */
[--C-:B------:R-:W-:Y:S01]  /*0e20*/  @P3 IMAD.MOV.U32 R22, RZ, RZ, R9.reuse ;  /* 0x000000ffff163224 */ /* 0x100fe200078e0009 */
[C---:B------:R-:W-:Y:S01]  /*0e30*/  ISETP.EQ.AND P3, PT, R19.reuse, -0x4, PT ;  /* 0xfffffffc1300780c */ /* 0x040fe20003f62270 */
[----:B------:R-:W-:Y:S01]  /*0e40*/  @P4 IMAD.MOV.U32 R14, RZ, RZ, R9 ;  /* 0x000000ffff0e4224 */ /* 0x000fe200078e0009 */
[----:B------:R-:W-:Y:S01]  /*0e50*/  @P4 MOV R22, R10 ;  /* 0x0000000a00164202 */ /* 0x000fe20000000f00 */
[----:B------:R-:W-:Y:S01]  /*0e60*/  @P2 IMAD.MOV.U32 R14, RZ, RZ, R10 ;  /* 0x000000ffff0e2224 */ /* 0x000fe200078e000a */
[----:B------:R-:W-:Y:S01]  /*0e70*/  ISETP.EQ.AND P4, PT, R19, RZ, PT ;  /* 0x000000ff1300720c */ /* 0x000fe20003f82270 */
[--C-:B------:R-:W-:Y:S02]  /*0e80*/  @P2 IMAD.MOV.U32 R22, RZ, RZ, R11.reuse ;  /* 0x000000ffff162224 */ /* 0x100fe400078e000b */
[----:B------:R-:W-:Y:S01]  /*0e90*/  @P1 IMAD.MOV.U32 R14, RZ, RZ, R11 ;  /* 0x000000ffff0e1224 */ /* 0x000fe200078e000b */
[----:B------:R-:W-:Y:S01]  /*0ea0*/  @P0 MOV R14, R12 ;  /* 0x0000000c000e0202 */ /* 0x000fe20000000f00 */
[----:B------:R-:W-:-:S02]  /*0eb0*/  @P1 IMAD.MOV.U32 R22, RZ, RZ, R12 ;  /* 0x000000ffff161224 */ /* 0x000fc400078e000c */
[--C-:B------:R-:W-:Y:S02]  /*0ec0*/  @P0 IMAD.MOV.U32 R22, RZ, RZ, R13.reuse ;  /* 0x000000ffff160224 */ /* 0x100fe400078e000d */
[----:B------:R-:W-:Y:S02]  /*0ed0*/  @P3 IMAD.MOV.U32 R14, RZ, RZ, R13 ;  /* 0x000000ffff0e3224 */ /* 0x000fe400078e000d */
[--C-:B------:R-:W-:Y:S02]  /*0ee0*/  @P3 IMAD.MOV.U32 R22, RZ, RZ, R16.reuse ;  /* 0x000000ffff163224 */ /* 0x100fe400078e0010 */
[----:B------:R-:W-:Y:S01]  /*0ef0*/  @P4 IMAD.MOV.U32 R14, RZ, RZ, R16 ;  /* 0x000000ffff0e4224 */ /* 0x000fe200078e0010 */
[----:B------:R-:W-:Y:S01]  /*0f00*/  @P4 MOV R22, R21 ;  /* 0x0000001500164202 */ /* 0x000fe20000000f00 */
[----:B------:R-:W-:Y:S01]  /*0f10*/  @P5 IMAD.MOV.U32 R14, RZ, RZ, R21 ;  /* 0x000000ffff0e5224 */ /* 0x000fe200078e0015 */
[----:B------:R-:W-:Y:S06]  /*0f20*/  @!P6 BRA `(.L_x_61) ;  /* 0x00000000002ce947 */ /* 0x000fec0003800000 */
[----:B------:R-:W-:Y:S02]  /*0f30*/  @P2 IMAD.MOV.U32 R15, RZ, RZ, R9 ;  /* 0x000000ffff0f2224 */ /* 0x000fe400078e0009 */
[----:B------:R-:W-:Y:S02]  /*0f40*/  @P1 IMAD.MOV.U32 R15, RZ, RZ, R10 ;  /* 0x000000ffff0f1224 */ /* 0x000fe400078e000a */
[----:B------:R-:W-:Y:S01]  /*0f50*/  @P0 IMAD.MOV.U32 R15, RZ, RZ, R11 ;  /* 0x000000ffff0f0224 */ /* 0x000fe200078e000b */
[----:B------:R-:W-:Y:S02]  /*0f60*/  ISETP.EQ.AND P0, PT, R19, 0x8, PT ;  /* 0x000000081300780c */ /* 0x000fe40003f02270 */
[----:B------:R-:W-:Y:S01]  /*0f70*/  @P3 MOV R15, R12 ;  /* 0x0000000c000f3202 */ /* 0x000fe20000000f00 */
[----:B------:R-:W-:Y:S01]  /*0f80*/  @P4 IMAD.MOV.U32 R15, RZ, RZ, R13 ;  /* 0x000000ffff0f4224 */ /* 0x000fe200078e000d */
[----:B------:R-:W-:Y:S01]  /*0f90*/  LOP3.LUT R19, R18, 0x1f, RZ, 0xc0, !PT ;  /* 0x0000001f12137812 */ /* 0x000fe200078ec0ff */
[----:B------:R-:W-:-:S03]  /*0fa0*/  @P5 IMAD.MOV.U32 R15, RZ, RZ, R16 ;  /* 0x000000ffff0f5224 */ /* 0x000fc600078e0010 */
[----:B------:R-:W-:-:S05]  /*0fb0*/  SHF.L.W.U32.HI R22, R14, R19, R22 ;  /* 0x000000130e167219 */ /* 0x000fca0000010e16 */
[----:B------:R-:W-:-:S05]  /*0fc0*/  @P0 IMAD.MOV.U32 R15, RZ, RZ, R21 ;  /* 0x000000ffff0f0224 */ /* 0x000fca00078e0015 */
[----:B------:R-:W-:-:S07]  /*0fd0*/  SHF.L.W.U32.HI R14, R15, R19, R14 ;  /* 0x000000130f0e7219 */ /* 0x000fce0000010e0e */
.L_x_61:
[C---:B------:R-:W-:Y:S01]  /*0fe0*/  SHF.L.W.U32.HI R21, R14.reuse, 0x2, R22 ;  /* 0x000000020e157819 */ /* 0x040fe20000010e16 */
[----:B------:R-:W-:Y:S01]  /*0ff0*/  IMAD.SHL.U32 R14, R14, 0x4, RZ ;  /* 0x000000040e0e7824 */ /* 0x000fe200078e00ff */
[----:B------:R-:W-:Y:S01]  /*1000*/  UMOV UR8, 0x54442d19 ;  /* 0x54442d1900087882 */ /* 0x000fe20000000000 */
[----:B------:R-:W-:Y:S01]  /*1010*/  UMOV UR9, 0x3bf921fb ;  /* 0x3bf921fb00097882 */ /* 0x000fe20000000000 */
[----:B------:R-:W-:Y:S02]  /*1020*/  SHF.R.S32.HI R15, RZ, 0x1f, R21 ;  /* 0x0000001fff0f7819 */ /* 0x000fe40000011415 */
[----:B------:R-:W-:Y:S02]  /*1030*/  ISETP.GE.AND P1, PT, R20, RZ, PT ;  /* 0x000000ff1400720c */ /* 0x000fe40003f26270 */
[C---:B------:R-:W-:Y:S02]  /*1040*/  LOP3.LUT R14, R15.reuse, R14, RZ, 0x3c, !PT ;  /* 0x0000000e0f0e7212 */ /* 0x040fe400078e3cff */
[----:B------:R-:W-:-:S02]  /*1050*/  LOP3.LUT R15, R15, R21, RZ, 0x3c, !PT ;  /* 0x000000150f0f7212 */ /* 0x000fc400078e3cff */
[----:B------:R-:W-:Y:S02]  /*1060*/  SHF.R.U32.HI R22, RZ, 0x1e, R22 ;  /* 0x0000001eff167819 */ /* 0x000fe40000011616 */
[C---:B------:R-:W-:Y:S02]  /*1070*/  LOP3.LUT R20, R21.reuse, R20, RZ, 0x3c, !PT ;  /* 0x0000001415147212 */ /* 0x040fe400078e3cff */
[----:B------:R-:W0:Y:S01]  /*1080*/  I2F.F64.S64 R14, R14 ;  /* 0x0000000e000e7312 */ /* 0x000e220000301c00 */
[----:B------:R-:W-:Y:S02]  /*1090*/  LEA.HI R22, R21, R22, RZ, 0x1 ;  /* 0x0000001615167211 */ /* 0x000fe400078f08ff */
[----:B------:R-:W-:Y:S02]  /*10a0*/  ISETP.GE.AND P0, PT, R20, RZ, PT ;  /* 0x000000ff1400720c */ /* 0x000fe40003f06270 */
[----:B------:R-:W-:-:S05]  /*10b0*/  IADD3 R20, PT, PT, -R22, RZ, RZ ;  /* 0x000000ff16147210 */ /* 0x000fca0007ffe1ff */
[----:B------:R-:W-:Y:S01]  /*10c0*/  @!P1 IMAD.MOV.U32 R22, RZ, RZ, R20 ;  /* 0x000000ffff169224 */ /* 0x000fe200078e0014 */
[----:B0-----:R-:W-:-:S10]  /*10d0*/  DMUL R18, R14, UR8 ;  /* 0x000000080e127c28 */ /* 0x001fd40008000000 */
[----:B------:R-:W0:Y:S02]  /*10e0*/  F2F.F32.F64 R18, R18 ;  /* 0x0000001200127310 */ /* 0x000e240000301000 */
[----:B0-----:R-:W-:-:S07]  /*10f0*/  FSEL R21, -R18, R18, !P0 ;  /* 0x0000001212157208 */ /* 0x001fce0004000100 */
.L_x_59:
[----:B------:R-:W-:Y:S02]  /*1100*/  IMAD.MOV.U32 R14, RZ, RZ, 0x37cbac00 ;  /* 0x37cbac00ff0e7424 */ /* 0x000fe400078e00ff */
[----:B------:R-:W-:Y:S01]  /*1110*/  FMUL R15, R21, R21 ;  /* 0x00000015150f7220 */ /* 0x000fe20000400000 */
[C---:B------:R-:W-:Y:S01]  /*1120*/  LOP3.LUT R18, R22.reuse, 0x1, RZ, 0xc0, !PT ;  /* 0x0000000116127812 */ /* 0x040fe200078ec0ff */
[----:B------:R-:W-:Y:S01]  /*1130*/  IMAD.MOV.U32 R20, RZ, RZ, 0x3d2aaabb ;  /* 0x3d2aaabbff147424 */ /* 0x000fe200078e00ff */
[----:B------:R-:W-:Y:S01]  /*1140*/  LOP3.LUT P1, RZ, R22, 0x2, RZ, 0xc0, !PT ;  /* 0x0000000216ff7812 */ /* 0x000fe2000782c0ff */
[----:B------:R-:W-:Y:S01]  /*1150*/  FFMA R14, R15, R14, -0.0013887860113754868507 ;  /* 0xbab607ed0f0e7423 */ /* 0x000fe2000000000e */
[----:B------:R-:W-:Y:S01]  /*1160*/  ISETP.NE.U32.AND P0, PT, R18, 0x1, PT ;  /* 0x000000011200780c */ /* 0x000fe20003f05070 */
[----:B------:R-:W-:Y:S02]  /*1170*/  IMAD.MOV.U32 R19, RZ, RZ, 0x3effffff ;  /* 0x3effffffff137424 */ /* 0x000fe400078e00ff */
[----:B------:R-:W-:Y:S01]  /*1180*/  FADD R17, -R17, R2 ;  /* 0x0000000211117221 */ /* 0x000fe20000000100 */
[----:B------:R-:W-:Y:S01]  /*1190*/  BSSY.RECONVERGENT B0, `(.L_x_62) ;  /* 0x000001b000007945 */ /* 0x000fe20003800200 */
[----:B------:R-:W-:-:S02]  /*11a0*/  FSEL R18, R14, -0.00019574658654164522886, !P0 ;  /* 0xb94d41530e127808 */ /* 0x000fc40004000000 */
[----:B------:R-:W-:Y:S02]  /*11b0*/  FSEL R20, R20, 0.0083327032625675201416, !P0 ;  /* 0x3c0885e414147808 */ /* 0x000fe40004000000 */
[----:B------:R-:W-:Y:S02]  /*11c0*/  FSEL R14, R21, 1, P0 ;  /* 0x3f800000150e7808 */ /* 0x000fe40000000000 */
[----:B------:R-:W-:Y:S01]  /*11d0*/  FSEL R21, -R19, -0.16666662693023681641, !P0 ;  /* 0xbe2aaaa813157808 */ /* 0x000fe20004000100 */
[C---:B------:R-:W-:Y:S02]  /*11e0*/  FFMA R18, R15.reuse, R18, R20 ;  /* 0x000000120f127223 */ /* 0x040fe40000000014 */
[C---:B------:R-:W-:Y:S02]  /*11f0*/  FFMA R19, R15.reuse, R14, RZ ;  /* 0x0000000e0f137223 */ /* 0x040fe400000000ff */
[----:B------:R-:W-:Y:S01]  /*1200*/  FFMA R18, R15, R18, R21 ;  /* 0x000000120f127223 */ /* 0x000fe20000000015 */
[----:B------:R-:W-:-:S03]  /*1210*/  MOV R15, 0x3e99999a ;  /* 0x3e99999a000f7802 */ /* 0x000fc60000000f00 */
[----:B------:R-:W-:-:S04]  /*1220*/  FFMA R14, R19, R18, R14 ;  /* 0x00000012130e7223 */ /* 0x000fc8000000000e */
[----:B------:R-:W-:-:S04]  /*1230*/  @P1 FADD R14, RZ, -R14 ;  /* 0x8000000eff0e1221 */ /* 0x000fc80000000000 */
[----:B------:R-:W-:-:S04]  /*1240*/  FFMA R15, R14, R15, 0.5 ;  /* 0x3f0000000e0f7423 */ /* 0x000fc8000000000f */
[----:B------:R-:W-:-:S04]  /*1250*/  FADD R15, -R15, R4 ;  /* 0x000000040f0f7221 */ /* 0x000fc80000000100 */
[----:B------:R-:W-:-:S04]  /*1260*/  FMUL R14, R15, R15 ;  /* 0x0000000f0f0e7220 */ /* 0x000fc80000400000 */
[----:B------:R-:W-:-:S04]  /*1270*/  FFMA R15, R17, R17, R14 ;  /* 0x00000011110f7223 */ /* 0x000fc8000000000e */
[----:B------:R-:W-:Y:S01]  /*1280*/  VIADD R14, R15, 0xf3000000 ;  /* 0xf30000000f0e7836 */ /* 0x000fe20000000000 */
[----:B------:R0:W1:Y:S04]  /*1290*/  MUFU.RSQ R18, R15 ;  /* 0x0000000f00127308 */ /* 0x0000680000001400 */
[----:B------:R-:W-:-:S13]  /*12a0*/  ISETP.GT.U32.AND P0, PT, R14, 0x727fffff, PT ;  /* 0x727fffff0e00780c */ /* 0x000fda0003f04070 */
[----:B01----:R-:W-:Y:S05]  /*12b0*/  @!P0 BRA `(.L_x_63) ;  /* 0x0000000000108947 */ /* 0x003fea0003800000 */
[----:B------:R-:W-:-:S07]  /*12c0*/  MOV R21, 0x12e0 ;  /* 0x000012e000157802 */ /* 0x000fce0000000f00 */
[----:B------:R-:W-:Y:S05]  /*12d0*/  CALL.REL.NOINC `($__internal_3_$__cuda_sm20_sqrt_rn_f32_slowpath) ;  /* 0x0000001800207944 */ /* 0x000fea0003c00000 */
[----:B------:R-:W-:Y:S01]  /*12e0*/  IMAD.MOV.U32 R14, RZ, RZ, R17 ;  /* 0x000000ffff0e7224 */ /* 0x000fe200078e0011 */
[----:B------:R-:W-:Y:S06]  /*12f0*/  BRA `(.L_x_64) ;  /* 0x0000000000107947 */ /* 0x000fec0003800000 */
.L_x_63:
[----:B------:R-:W-:Y:S01]  /*1300*/  FMUL.FTZ R14, R15, R18 ;  /* 0x000000120f0e7220 */ /* 0x000fe20000410000 */
[----:B------:R-:W-:-:S03]  /*1310*/  FMUL.FTZ R17, R18, 0.5 ;  /* 0x3f00000012117820 */ /* 0x000fc60000410000 */
[----:B------:R-:W-:-:S04]  /*1320*/  FFMA R15, -R14, R14, R15 ;  /* 0x0000000e0e0f7223 */ /* 0x000fc8000000010f */
[----:B------:R-:W-:-:S07]  /*1330*/  FFMA R14, R15, R17, R14 ;  /* 0x000000110f0e7223 */ /* 0x000fce000000000e */
.L_x_64:
[----:B------:R-:W-:Y:S05]  /*1340*/  BSYNC.RECONVERGENT B0 ;  /* 0x0000000000007941 */ /* 0x000fea0003800200 */
.L_x_62:
[----:B------:R-:W0:Y:S01]  /*1350*/  LDC R17, c[0x0][0x390] ;  /* 0x0000e400ff117b82 */ /* 0x000e220000000800 */
[----:B------:R-:W-:Y:S02]  /*1360*/  IMAD.MOV.U32 R15, RZ, RZ, 0x3bbb989d ;  /* 0x3bbb989dff0f7424 */ /* 0x000fe400078e00ff */
[----:B------:R-:W-:Y:S01]  /*1370*/  FMUL R14, R14, -20 ;  /* 0xc1a000000e0e7820 */ /* 0x000fe20000400000 */
[----:B------:R-:W-:Y:S01]  /*1380*/  I2FP.F32.U32 R18, UR4 ;  /* 0x0000000400127c45 */ /* 0x000fe20008201000 */
[----:B------:R-:W-:Y:S02]  /*1390*/  IMAD.MOV.U32 R20, RZ, RZ, 0x437c0000 ;  /* 0x437c0000ff147424 */ /* 0x000fe400078e00ff */
[----:B------:R-:W-:-:S04]  /*13a0*/  FFMA.SAT R15, R14, R15, 0.5 ;  /* 0x3f0000000e0f7423 */ /* 0x000fc8000000200f */
[----:B------:R-:W-:-:S04]  /*13b0*/  FFMA.RM R15, R15, R20, 12582913 ;  /* 0x4b4000010f0f7423 */ /* 0x000fc80000004014 */
[C---:B------:R-:W-:Y:S01]  /*13c0*/  FADD R23, R15.reuse, -12583039 ;  /* 0xcb40007f0f177421 */ /* 0x040fe20000000000 */
[----:B------:R-:W-:-:S03]  /*13d0*/  SHF.L.U32 R20, R15, 0x17, RZ ;  /* 0x000000170f147819 */ /* 0x000fc600000006ff */
[----:B------:R-:W-:-:S04]  /*13e0*/  FFMA R23, R14, 1.4426950216293334961, -R23 ;  /* 0x3fb8aa3b0e177823 */ /* 0x000fc80000000817 */
[----:B------:R-:W-:Y:S01]  /*13f0*/  FFMA R23, R14, 1.925963033500011079e-08, R23 ;  /* 0x32a570600e177823 */ /* 0x000fe20000000017 */
[----:B0-----:R-:W-:-:S04]  /*1400*/  FADD R19, R18, R17 ;  /* 0x0000001112137221 */ /* 0x001fc80000000000 */
[C---:B------:R-:W-:Y:S01]  /*1410*/  FMUL R21, R19.reuse, 0.63661974668502807617 ;  /* 0x3f22f98313157820 */ /* 0x040fe20000400000 */
[----:B------:R-:W0:Y:S01]  /*1420*/  MUFU.EX2 R23, R23 ;  /* 0x0000001700177308 */ /* 0x000e220000000800 */
[----:B------:R-:W-:-:S07]  /*1430*/  FSETP.GE.AND P0, PT, |R19|, 105615, PT ;  /* 0x47ce47801300780b */ /* 0x000fce0003f06200 */
[----:B------:R-:W1:Y:S01]  /*1440*/  F2I.NTZ R21, R21 ;  /* 0x0000001500157305 */ /* 0x000e620000203100 */
[----:B0-----:R-:W-:Y:S01]  /*1450*/  FMUL R20, R20, R23 ;  /* 0x0000001714147220 */ /* 0x001fe20000400000 */
[----:B-1----:R-:W-:-:S05]  /*1460*/  I2FP.F32.S32 R14, R21 ;  /* 0x00000015000e7245 */ /* 0x002fca0000201400 */
[----:B------:R-:W-:-:S04]  /*1470*/  FFMA R25, R14, -1.5707962512969970703, R19 ;  /* 0xbfc90fda0e197823 */ /* 0x000fc80000000013 */
[----:B------:R-:W-:-:S04]  /*1480*/  FFMA R25, R14, -7.5497894158615963534e-08, R25 ;  /* 0xb3a221680e197823 */ /* 0x000fc80000000019 */
[----:B------:R-:W-:Y:S01]  /*1490*/  FFMA R14, R14, -5.3903029534742383927e-15, R25 ;  /* 0xa7c234c50e0e7823 */ /* 0x000fe20000000019 */
[----:B------:R-:W-:Y:S06]  /*14a0*/  @!P0 BRA `(.L_x_65) ;  /* 0x0000000400688947 */ /* 0x000fec0003800000 */
        /* <DEDUP_REMOVED lines=9> */
.L_x_66:
        /* <DEDUP_REMOVED lines=13> */
[----:B------:R-:W-:Y:S01]  /*1610*/  @P5 MOV R10, R14 ;  /* 0x0000000e000a5202 */ /* 0x000fe20000000f00 */
[----:B------:R-:W-:Y:S01]  /*1620*/  IMAD.X R21, R15, 0x1, R27, P6 ;  /* 0x000000010f157824 */ /* 0x000fe200030e061b */
[----:B------:R-:W-:Y:S01]  /*1630*/  ISETP.NE.AND P6, PT, R25, 0x6, PT ;  /* 0x000000061900780c */ /* 0x000fe20003fc5270 */
[--C-:B------:R-:W-:Y:S02]  /*1640*/  @P0 IMAD.MOV.U32 R9, RZ, RZ, R14.reuse ;  /* 0x000000ffff090224 */ /* 0x100fe400078e000e */
[--C-:B------:R-:W-:Y:S02]  /*1650*/  @P4 IMAD.MOV.U32 R11, RZ, RZ, R14.reuse ;  /* 0x000000ffff0b4224 */ /* 0x100fe400078e000e */
[--C-:B------:R-:W-:Y:S02]  /*1660*/  @P3 IMAD.MOV.U32 R12, RZ, RZ, R14.reuse ;  /* 0x000000ffff0c3224 */ /* 0x100fe400078e000e */
[--C-:B------:R-:W-:Y:S02]  /*1670*/  @P2 IMAD.MOV.U32 R13, RZ, RZ, R14.reuse ;  /* 0x000000ffff0d2224 */ /* 0x100fe400078e000e */
[----:B------:R-:W-:-:S04]  /*1680*/  @P1 IMAD.MOV.U32 R16, RZ, RZ, R14 ;  /* 0x000000ffff101224 */ /* 0x000fc800078e000e */
[----:B------:R-:W-:Y:S05]  /*1690*/  @P6 BRA `(.L_x_66) ;  /* 0xfffffffc00a86947 */ /* 0x000fea000383ffff */
[----:B------:R-:W-:-:S04]  /*16a0*/  SHF.R.U32.HI R14, RZ, 0x17, R19 ;  /* 0x00000017ff0e7819 */ /* 0x000fc80000011613 */
[C---:B------:R-:W-:Y:S02]  /*16b0*/  LOP3.LUT R15, R14.reuse, 0xe0, RZ, 0xc0, !PT ;  /* 0x000000e00e0f7812 */ /* 0x040fe400078ec0ff */
[----:B------:R-:W-:Y:S02]  /*16c0*/  LOP3.LUT P6, RZ, R14, 0x1f, RZ, 0xc0, !PT ;  /* 0x0000001f0eff7812 */ /* 0x000fe400078cc0ff */
[----:B------:R-:W-:-:S04]  /*16d0*/  IADD3 R15, PT, PT, R15, -0x80, RZ ;  /* 0xffffff800f0f7810 */ /* 0x000fc80007ffe0ff */
[----:B------:R-:W-:-:S05]  /*16e0*/  SHF.R.U32.HI R15, RZ, 0x5, R15 ;  /* 0x00000005ff0f7819 */ /* 0x000fca000001160f */
[----:B------:R-:W-:-:S05]  /*16f0*/  IMAD.U32 R23, R15, -0x4, RZ ;  /* 0xfffffffc0f177824 */ /* 0x000fca00078e00ff */
[C---:B------:R-:W-:Y:S02]  /*1700*/  ISETP.EQ.AND P3, PT, R23.reuse, -0x18, PT ;  /* 0xffffffe81700780c */ /* 0x040fe40003f62270 */
[C---:B------:R-:W-:Y:S02]  /*1710*/  ISETP.EQ.AND P4, PT, R23.reuse, -0x14, PT ;  /* 0xffffffec1700780c */ /* 0x040fe40003f82270 */
[C---:B------:R-:W-:Y:S02]  /*1720*/  ISETP.EQ.AND P2, PT, R23.reuse, -0x10, PT ;  /* 0xfffffff01700780c */ /* 0x040fe40003f42270 */
[C---:B------:R-:W-:Y:S02]  /*1730*/  ISETP.EQ.AND P1, PT, R23.reuse, -0xc, PT ;  /* 0xfffffff41700780c */ /* 0x040fe40003f22270 */
[C---:B------:R-:W-:Y:S02]  /*1740*/  ISETP.EQ.AND P0, PT, R23.reuse, -0x8, PT ;  /* 0xfffffff81700780c */ /* 0x040fe40003f02270 */
[----:B------:R-:W-:-:S03]  /*1750*/  ISETP.EQ.AND P5, PT, R23, RZ, PT ;  /* 0x000000ff1700720c */ /* 0x000fc60003fa2270 */
[--C-:B------:R-:W-:Y:S01]  /*1760*/  @P3 IMAD.MOV.U32 R19, RZ, RZ, R9.reuse ;  /* 0x000000ffff133224 */ /* 0x100fe200078e0009 */
[C---:B------:R-:W-:Y:S01]  /*1770*/  ISETP.EQ.AND P3, PT, R23.reuse, -0x4, PT ;  /* 0xfffffffc1700780c */ /* 0x040fe20003f62270 */
[----:B------:R-:W-:Y:S02]  /*1780*/  @P4 IMAD.MOV.U32 R15, RZ, RZ, R9 ;  /* 0x000000ffff0f4224 */ /* 0x000fe400078e0009 */
[----:B------:R-:W-:Y:S01]  /*1790*/  @P4 IMAD.MOV.U32 R19, RZ, RZ, R10 ;  /* 0x000000ffff134224 */ /* 0x000fe200078e000a */
[----:B------:R-:W-:Y:S01]  /*17a0*/  ISETP.EQ.AND P4, PT, R23, 0x4, PT ;  /* 0x000000041700780c */ /* 0x000fe20003f82270 */
[--C-:B------:R-:W-:Y:S01]  /*17b0*/  @P2 IMAD.MOV.U32 R19, RZ, RZ, R11.reuse ;  /* 0x000000ffff132224 */ /* 0x100fe200078e000b */
[----:B------:R-:W-:Y:S01]  /*17c0*/  @P2 MOV R15, R10 ;  /* 0x0000000a000f2202 */ /* 0x000fe20000000f00 */
[----:B------:R-:W-:Y:S02]  /*17d0*/  @P1 IMAD.MOV.U32 R15, RZ, RZ, R11 ;  /* 0x000000ffff0f1224 */ /* 0x000fe400078e000b */
[--C-:B------:R-:W-:Y:S01]  /*17e0*/  @P1 IMAD.MOV.U32 R19, RZ, RZ, R12.reuse ;  /* 0x000000ffff131224 */ /* 0x100fe200078e000c */
[----:B------:R-:W-:Y:S01]  /*17f0*/  @P0 MOV R19, R13 ;  /* 0x0000000d00130202 */ /* 0x000fe20000000f00 */
[----:B------:R-:W-:-:S02]  /*1800*/  @P0 IMAD.MOV.U32 R15, RZ, RZ, R12 ;  /* 0x000000ffff0f0224 */ /* 0x000fc400078e000c */
[----:B------:R-:W-:Y:S02]  /*1810*/  @P3 IMAD.MOV.U32 R15, RZ, RZ, R13 ;  /* 0x000000ffff0f3224 */ /* 0x000fe400078e000d */
[--C-:B------:R-:W-:Y:S02]  /*1820*/  @P3 IMAD.MOV.U32 R19, RZ, RZ, R16.reuse ;  /* 0x000000ffff133224 */ /* 0x100fe400078e0010 */
[----:B------:R-:W-:Y:S01]  /*1830*/  @P5 IMAD.MOV.U32 R15, RZ, RZ, R16 ;  /* 0x000000ffff0f5224 */ /* 0x000fe200078e0010 */
[----:B------:R-:W-:Y:S01]  /*1840*/  @P4 MOV R15, R21 ;  /* 0x00000015000f4202 */ /* 0x000fe20000000f00 */
[----:B------:R-:W-:Y:S01]  /*1850*/  @P5 IMAD.MOV.U32 R19, RZ, RZ, R21 ;  /* 0x000000ffff135224 */ /* 0x000fe200078e0015 */
[----:B------:R-:W-:Y:S06]  /*1860*/  @!P6 BRA `(.L_x_67) ;  /* 0x00000000002ce947 */ /* 0x000fec0003800000 */
[----:B------:R-:W-:Y:S01]  /*1870*/  @P2 IMAD.MOV.U32 R22, RZ, RZ, R9 ;  /* 0x000000ffff162224 */ /* 0x000fe200078e0009 */
[----:B------:R-:W-:Y:S01]  /*1880*/  LOP3.LUT R14, R14, 0x1f, RZ, 0xc0, !PT ;  /* 0x0000001f0e0e7812 */ /* 0x000fe200078ec0ff */
[----:B------:R-:W-:Y:S02]  /*1890*/  @P1 IMAD.MOV.U32 R22, RZ, RZ, R10 ;  /* 0x000000ffff161224 */ /* 0x000fe400078e000a */
[----:B------:R-:W-:Y:S01]  /*18a0*/  @P0 IMAD.MOV.U32 R22, RZ, RZ, R11 ;  /* 0x000000ffff160224 */ /* 0x000fe200078e000b */
[----:B------:R-:W-:Y:S01]  /*18b0*/  ISETP.EQ.AND P0, PT, R23, 0x8, PT ;  /* 0x000000081700780c */ /* 0x000fe20003f02270 */
[----:B------:R-:W-:Y:S01]  /*18c0*/  @P3 IMAD.MOV.U32 R22, RZ, RZ, R12 ;  /* 0x000000ffff163224 */ /* 0x000fe200078e000c */
[----:B------:R-:W-:Y:S01]  /*18d0*/  @P5 MOV R22, R13 ;  /* 0x0000000d00165202 */ /* 0x000fe20000000f00 */
[----:B------:R-:W-:Y:S01]  /*18e0*/  @P4 IMAD.MOV.U32 R22, RZ, RZ, R16 ;  /* 0x000000ffff164224 */ /* 0x000fe200078e0010 */
[----:B------:R-:W-:-:S09]  /*18f0*/  SHF.L.W.U32.HI R19, R15, R14, R19 ;  /* 0x0000000e0f137219 */ /* 0x000fd20000010e13 */
[----:B------:R-:W-:-:S05]  /*1900*/  @P0 IMAD.MOV.U32 R22, RZ, RZ, R21 ;  /* 0x000000ffff160224 */ /* 0x000fca00078e0015 */
[----:B------:R-:W-:-:S07]  /*1910*/  SHF.L.W.U32.HI R15, R22, R14, R15 ;  /* 0x0000000e160f7219 */ /* 0x000fce0000010e0f */
.L_x_67:
[C---:B------:R-:W-:Y:S01]  /*1920*/  SHF.L.W.U32.HI R21, R15.reuse, 0x2, R19 ;  /* 0x000000020f157819 */ /* 0x040fe20000010e13 */
[----:B------:R-:W-:Y:S01]  /*1930*/  IMAD.SHL.U32 R15, R15, 0x4, RZ ;  /* 0x000000040f0f7824 */ /* 0x000fe200078e00ff */
[----:B------:R-:W-:Y:S01]  /*1940*/  UMOV UR8, 0x54442d19 ;  /* 0x54442d1900087882 */ /* 0x000fe20000000000 */
[----:B------:R-:W-:Y:S01]  /*1950*/  UMOV UR9, 0x3bf921fb ;  /* 0x3bf921fb00097882 */ /* 0x000fe20000000000 */
[----:B------:R-:W-:Y:S01]  /*1960*/  SHF.R.S32.HI R22, RZ, 0x1f, R21 ;  /* 0x0000001fff167819 */ /* 0x000fe20000011415 */
[----:B------:R-:W-:Y:S01]  /*1970*/  FADD R26, R18, R17 ;  /* 0x00000011121a7221 */ /* 0x000fe20000000000 */
[----:B------:R-:W-:Y:S02]  /*1980*/  SHF.R.U32.HI R24, RZ, 0x1e, R19 ;  /* 0x0000001eff187819 */ /* 0x000fe40000011613 */
[C---:B------:R-:W-:Y:S02]  /*1990*/  LOP3.LUT R14, R22.reuse, R15, RZ, 0x3c, !PT ;  /* 0x0000000f160e7212 */ /* 0x040fe400078e3cff */
[----:B------:R-:W-:-:S02]  /*19a0*/  LOP3.LUT R15, R22, R21, RZ, 0x3c, !PT ;  /* 0x00000015160f7212 */ /* 0x000fc400078e3cff */
[----:B------:R-:W-:Y:S02]  /*19b0*/  ISETP.GE.AND P0, PT, R26, RZ, PT ;  /* 0x000000ff1a00720c */ /* 0x000fe40003f06270 */
[C---:B------:R-:W-:Y:S02]  /*19c0*/  LOP3.LUT R19, R21.reuse, R26, RZ, 0x3c, !PT ;  /* 0x0000001a15137212 */ /* 0x040fe400078e3cff */
[----:B------:R-:W0:Y:S01]  /*19d0*/  I2F.F64.S64 R14, R14 ;  /* 0x0000000e000e7312 */ /* 0x000e220000301c00 */
[----:B------:R-:W-:Y:S02]  /*19e0*/  LEA.HI R21, R21, R24, RZ, 0x1 ;  /* 0x0000001815157211 */ /* 0x000fe400078f08ff */
[----:B------:R-:W-:-:S03]  /*19f0*/  ISETP.GE.AND P1, PT, R19, RZ, PT ;  /* 0x000000ff1300720c */ /* 0x000fc60003f26270 */
[----:B------:R-:W-:-:S05]  /*1a00*/  IMAD.MOV R19, RZ, RZ, -R21 ;  /* 0x000000ffff137224 */ /* 0x000fca00078e0a15 */
[----:B------:R-:W-:Y:S01]  /*1a10*/  @!P0 MOV R21, R19 ;  /* 0x0000001300158202 */ /* 0x000fe20000000f00 */
[----:B0-----:R-:W-:-:S10]  /*1a20*/  DMUL R22, R14, UR8 ;  /* 0x000000080e167c28 */ /* 0x001fd40008000000 */
[----:B------:R-:W0:Y:S02]  /*1a30*/  F2F.F32.F64 R22, R22 ;  /* 0x0000001600167310 */ /* 0x000e240000301000 */
[----:B0-----:R-:W-:-:S07]  /*1a40*/  FSEL R14, -R22, R22, !P1 ;  /* 0x00000016160e7208 */ /* 0x001fce0004800100 */
.L_x_65:
[----:B------:R-:W-:Y:S01]  /*1a50*/  FFMA R19, R17, 0.69999998807907104492, R18 ;  /* 0x3f33333311137823 */ /* 0x000fe20000000012 */
[----:B------:R-:W-:Y:S02]  /*1a60*/  IMAD.MOV.U32 R22, RZ, RZ, 0x37cbac00 ;  /* 0x37cbac00ff167424 */ /* 0x000fe400078e00ff */
[----:B------:R-:W-:Y:S01]  /*1a70*/  FMUL R15, R14, R14 ;  /* 0x0000000e0e0f7220 */ /* 0x000fe20000400000 */
[----:B------:R-:W-:Y:S01]  /*1a80*/  LOP3.LUT R23, R21, 0x1, RZ, 0xc0, !PT ;  /* 0x0000000115177812 */ /* 0x000fe200078ec0ff */
[----:B------:R-:W-:Y:S01]  /*1a90*/  FMUL R24, R19, 0.63661974668502807617 ;  /* 0x3f22f98313187820 */ /* 0x000fe20000400000 */
[----:B------:R-:W-:Y:S02]  /*1aa0*/  IMAD.MOV.U32 R26, RZ, RZ, 0x3d2aaabb ;  /* 0x3d2aaabbff1a7424 */ /* 0x000fe400078e00ff */
[----:B------:R-:W-:Y:S01]  /*1ab0*/  FFMA R22, R15, R22, -0.0013887860113754868507 ;  /* 0xbab607ed0f167423 */ /* 0x000fe20000000016 */
[----:B------:R-:W-:Y:S01]  /*1ac0*/  ISETP.NE.U32.AND P0, PT, R23, 0x1, PT ;  /* 0x000000011700780c */ /* 0x000fe20003f05070 */
[----:B------:R-:W-:Y:S01]  /*1ad0*/  IMAD.MOV.U32 R23, RZ, RZ, 0x3effffff ;  /* 0x3effffffff177424 */ /* 0x000fe200078e00ff */
[----:B------:R-:W-:Y:S01]  /*1ae0*/  LOP3.LUT P1, RZ, R21, 0x2, RZ, 0xc0, !PT ;  /* 0x0000000215ff7812 */ /* 0x000fe2000782c0ff */
[----:B------:R-:W0:Y:S01]  /*1af0*/  F2I.NTZ R24, R24 ;  /* 0x0000001800187305 */ /* 0x000e220000203100 */
[----:B------:R-:W-:-:S02]  /*1b00*/  FSEL R22, R22, -0.00019574658654164522886, !P0 ;  /* 0xb94d415316167808 */ /* 0x000fc40004000000 */
[----:B------:R-:W-:Y:S02]  /*1b10*/  FSEL R26, R26, 0.0083327032625675201416, !P0 ;  /* 0x3c0885e41a1a7808 */ /* 0x000fe40004000000 */
[----:B------:R-:W-:Y:S01]  /*1b20*/  FSEL R21, -R23, -0.16666662693023681641, !P0 ;  /* 0xbe2aaaa817157808 */ /* 0x000fe20004000100 */
[----:B------:R-:W-:Y:S01]  /*1b30*/  IMAD.MOV.U32 R23, RZ, RZ, 0x3f000000 ;  /* 0x3f000000ff177424 */ /* 0x000fe200078e00ff */
[----:B------:R-:W-:Y:S01]  /*1b40*/  FSEL R14, R14, 1, P0 ;  /* 0x3f8000000e0e7808 */ /* 0x000fe20000000000 */
[----:B------:R-:W-:Y:S01]  /*1b50*/  FFMA R22, R15, R22, R26 ;  /* 0x000000160f167223 */ /* 0x000fe2000000001a */
[----:B------:R-:W-:-:S03]  /*1b60*/  FSETP.GE.AND P0, PT, |R19|, 105615, PT ;  /* 0x47ce47801300780b */ /* 0x000fc60003f06200 */
[C---:B------:R-:W-:Y:S01]  /*1b70*/  FFMA R21, R15.reuse, R22, R21 ;  /* 0x000000160f157223 */ /* 0x040fe20000000015 */
[----:B------:R-:W-:Y:S01]  /*1b80*/  FFMA R15, R15, R14, RZ ;  /* 0x0000000e0f0f7223 */ /* 0x000fe200000000ff */
[----:B0-----:R-:W-:-:S03]  /*1b90*/  I2FP.F32.S32 R22, R24 ;  /* 0x0000001800167245 */ /* 0x001fc60000201400 */
[----:B------:R-:W-:Y:S02]  /*1ba0*/  FFMA R14, R15, R21, R14 ;  /* 0x000000150f0e7223 */ /* 0x000fe4000000000e */
[C---:B------:R-:W-:Y:S02]  /*1bb0*/  FFMA R15, R22.reuse, -1.5707962512969970703, R19 ;  /* 0xbfc90fda160f7823 */ /* 0x040fe40000000013 */
[----:B------:R-:W-:Y:S02]  /*1bc0*/  @P1 FADD R14, RZ, -R14 ;  /* 0x8000000eff0e1221 */ /* 0x000fe40000000000 */
[----:B------:R-:W-:Y:S02]  /*1bd0*/  FFMA R21, R22, -7.5497894158615963534e-08, R15 ;  /* 0xb3a2216816157823 */ /* 0x000fe4000000000f */
[----:B------:R-:W-:Y:S02]  /*1be0*/  FFMA R15, R14, R23, 0.5 ;  /* 0x3f0000000e0f7423 */ /* 0x000fe40000000017 */
[----:B------:R-:W-:-:S02]  /*1bf0*/  FFMA R14, R22, -5.3903029534742383927e-15, R21 ;  /* 0xa7c234c5160e7823 */ /* 0x000fc40000000015 */
[----:B------:R-:W-:Y:S01]  /*1c00*/  FFMA R7, R20, R15, R7 ;  /* 0x0000000f14077223 */ /* 0x000fe20000000007 */
[----:B------:R-:W-:Y:S06]  /*1c10*/  @!P0 BRA `(.L_x_68) ;  /* 0x0000000400688947 */ /* 0x000fec0003800000 */
[----:B------:R-:W-:-:S13]  /*1c20*/  FSETP.NEU.AND P0, PT, |R19|, +INF , PT ;  /* 0x7f8000001300780b */ /* 0x000fda0003f0d200 */
[----:B------:R-:W-:Y:S01]  /*1c30*/  @!P0 FMUL R14, RZ, R19 ;  /* 0x00000013ff0e8220 */ /* 0x000fe20000400000 */
[----:B------:R-:W-:Y:S01]  /*1c40*/  @!P0 MOV R24, RZ ;  /* 0x000000ff00188202 */ /* 0x000fe20000000f00 */
[----:B------:R-:W-:Y:S06]  /*1c50*/  @!P0 BRA `(.L_x_68) ;  /* 0x0000000400588947 */ /* 0x000fec0003800000 */
[----:B------:R-:W-:Y:S02]  /*1c60*/  IMAD.SHL.U32 R24, R19, 0x100, RZ ;  /* 0x0000010013187824 */ /* 0x000fe400078e00ff */
[----:B------:R-:W-:Y:S02]  /*1c70*/  IMAD.MOV.U32 R21, RZ, RZ, RZ ;  /* 0x000000ffff157224 */ /* 0x000fe400078e00ff */
[----:B------:R-:W-:Y:S01]  /*1c80*/  IMAD.MOV.U32 R27, RZ, RZ, RZ ;  /* 0x000000ffff1b7224 */ /* 0x000fe200078e00ff */
[----:B------:R-:W-:Y:S01]  /*1c90*/  LOP3.LUT R24, R24, 0x80000000, RZ, 0xfc, !PT ;  /* 0x8000000018187812 */ /* 0x000fe200078efcff */
[----:B------:R-:W-:-:S07]  /*1ca0*/  IMAD.MOV.U32 R25, RZ, RZ, RZ ;  /* 0x000000ffff197224 */ /* 0x000fce00078e00ff */
.L_x_69:
[----:B------:R-:W0:Y:S02]  /*1cb0*/  LDC.64 R14, c[0x4][RZ] ;  /* 0x01000000ff0e7b82 */ /* 0x000e240000000a00 */
[----:B0-----:R-:W-:-:S05]  /*1cc0*/  IMAD.WIDE.U32 R22, R25, 0x4, R14 ;  /* 0x0000000419167825 */ /* 0x001fca00078e000e */
[----:B------:R-:W2:Y:S01]  /*1cd0*/  LDG.E.CONSTANT R15, desc[UR6][R22.64] ;  /* 0x00000006160f7981 */ /* 0x000ea2000c1e9900 */
[C---:B------:R-:W-:Y:S01]  /*1ce0*/  SHF.L.U32 R26, R25.reuse, 0x2, RZ ;  /* 0x00000002191a7819 */ /* 0x040fe200000006ff */
        /* <DEDUP_REMOVED lines=20> */
[----:B------:R-:W-:-:S03]  /*1e30*/  LOP3.LUT P6, RZ, R14, 0x1f, RZ, 0xc0, !PT ;  /* 0x0000001f0eff7812 */ /* 0x000fc600078cc0ff */
[----:B------:R-:W-:-:S05]  /*1e40*/  VIADD R15, R15, 0xffffff80 ;  /* 0xffffff800f0f7836 */ /* 0x000fca0000000000 */
[----:B------:R-:W-:-:S04]  /*1e50*/  SHF.R.U32.HI R15, RZ, 0x5, R15 ;  /* 0x00000005ff0f7819 */ /* 0x000fc8000001160f */
[----:B------:R-:W-:-:S04]  /*1e60*/  LEA R23, -R15, RZ, 0x2 ;  /* 0x000000ff0f177211 */ /* 0x000fc800078e11ff */
        /* <DEDUP_REMOVED lines=9> */
[--C-:B------:R-:W-:Y:S01]  /*1f00*/  @P4 IMAD.MOV.U32 R19, RZ, RZ, R10.reuse ;  /* 0x000000ffff134224 */ /* 0x100fe200078e000a */
[----:B------:R-:W-:Y:S01]  /*1f10*/  ISETP.EQ.AND P4, PT, R23, 0x4, PT ;  /* 0x000000041700780c */ /* 0x000fe20003f82270 */
[----:B------:R-:W-:Y:S01]  /*1f20*/  @P2 IMAD.MOV.U32 R15, RZ, RZ, R10 ;  /* 0x000000ffff0f2224 */ /* 0x000fe200078e000a */
[----:B------:R-:W-:Y:S01]  /*1f30*/  @P2 MOV R19, R11 ;  /* 0x0000000b00132202 */ /* 0x000fe20000000f00 */
[----:B------:R-:W-:Y:S02]  /*1f40*/  @P1 IMAD.MOV.U32 R15, RZ, RZ, R11 ;  /* 0x000000ffff0f1224 */ /* 0x000fe400078e000b */
[----:B------:R-:W-:-:S02]  /*1f50*/  @P1 IMAD.MOV.U32 R19, RZ, RZ, R12 ;  /* 0x000000ffff131224 */ /* 0x000fc400078e000c */
[----:B------:R-:W-:Y:S02]  /*1f60*/  @P0 IMAD.MOV.U32 R15, RZ, RZ, R12 ;  /* 0x000000ffff0f0224 */ /* 0x000fe400078e000c */
[----:B------:R-:W-:Y:S01]  /*1f70*/  @P0 IMAD.MOV.U32 R19, RZ, RZ, R13 ;  /* 0x000000ffff130224 */ /* 0x000fe200078e000d */
[----:B------:R-:W-:Y:S01]  /*1f80*/  @P3 MOV R15, R13 ;  /* 0x0000000d000f3202 */ /* 0x000fe20000000f00 */
[--C-:B------:R-:W-:Y:S02]  /*1f90*/  @P3 IMAD.MOV.U32 R19, RZ, RZ, R16.reuse ;  /* 0x000000ffff133224 */ /* 0x100fe400078e0010 */
[----:B------:R-:W-:Y:S02]  /*1fa0*/  @P5 IMAD.MOV.U32 R15, RZ, RZ, R16 ;  /* 0x000000ffff0f5224 */ /* 0x000fe400078e0010 */
[--C-:B------:R-:W-:Y:S02]  /*1fb0*/  @P5 IMAD.MOV.U32 R19, RZ, RZ, R21.reuse ;  /* 0x000000ffff135224 */ /* 0x100fe400078e0015 */
[----:B------:R-:W-:Y:S01]  /*1fc0*/  @P4 IMAD.MOV.U32 R15, RZ, RZ, R21 ;  /* 0x000000ffff0f4224 */ /* 0x000fe200078e0015 */
[----:B------:R-:W-:Y:S06]  /*1fd0*/  @!P6 BRA `(.L_x_70) ;  /* 0x00000000002ce947 */ /* 0x000fec0003800000 */
[----:B------:R-:W-:Y:S01]  /*1fe0*/  @P2 MOV R22, R9 ;  /* 0x0000000900162202 */ /* 0x000fe20000000f00 */
[----:B------:R-:W-:Y:S01]  /*1ff0*/  @P1 IMAD.MOV.U32 R22, RZ, RZ, R10 ;  /* 0x000000ffff161224 */ /* 0x000fe200078e000a */
[----:B------:R-:W-:Y:S01]  /*2000*/  LOP3.LUT R14, R14, 0x1f, RZ, 0xc0, !PT ;  /* 0x0000001f0e0e7812 */ /* 0x000fe200078ec0ff */
[----:B------:R-:W-:Y:S01]  /*2010*/  @P0 IMAD.MOV.U32 R22, RZ, RZ, R11 ;  /* 0x000000ffff160224 */ /* 0x000fe200078e000b */
[----:B------:R-:W-:Y:S01]  /*2020*/  ISETP.EQ.AND P0, PT, R23, 0x8, PT ;  /* 0x000000081700780c */ /* 0x000fe20003f02270 */
[----:B------:R-:W-:Y:S01]  /*2030*/  @P3 IMAD.MOV.U32 R22, RZ, RZ, R12 ;  /* 0x000000ffff163224 */ /* 0x000fe200078e000c */
[----:B------:R-:W-:Y:S01]  /*2040*/  SHF.L.W.U32.HI R19, R15, R14, R19 ;  /* 0x0000000e0f137219 */ /* 0x000fe20000010e13 */
[----:B------:R-:W-:Y:S01]  /*2050*/  @P5 IMAD.MOV.U32 R22, RZ, RZ, R13 ;  /* 0x000000ffff165224 */ /* 0x000fe200078e000d */
[----:B------:R-:W-:-:S09]  /*2060*/  @P4 MOV R22, R16 ;  /* 0x0000001000164202 */ /* 0x000fd20000000f00 */
[----:B------:R-:W-:-:S05]  /*2070*/  @P0 IMAD.MOV.U32 R22, RZ, RZ, R21 ;  /* 0x000000ffff160224 */ /* 0x000fca00078e0015 */
[----:B------:R-:W-:-:S07]  /*2080*/  SHF.L.W.U32.HI R15, R22, R14, R15 ;  /* 0x0000000e160f7219 */ /* 0x000fce0000010e0f */
.L_x_70:
[C-C-:B------:R-:W-:Y:S01]  /*2090*/  SHF.L.W.U32.HI R24, R15.reuse, 0x2, R19.reuse ;  /* 0x000000020f187819 */ /* 0x140fe20000010e13 */
[----:B------:R-:W-:Y:S01]  /*20a0*/  IMAD.SHL.U32 R15, R15, 0x4, RZ ;  /* 0x000000040f0f7824 */ /* 0x000fe200078e00ff */
[----:B------:R-:W-:Y:S01]  /*20b0*/  UMOV UR8, 0x54442d19 ;  /* 0x54442d1900087882 */ /* 0x000fe20000000000 */
[----:B------:R-:W-:Y:S01]  /*20c0*/  UMOV UR9, 0x3bf921fb ;  /* 0x3bf921fb00097882 */ /* 0x000fe20000000000 */
[----:B------:R-:W-:Y:S02]  /*20d0*/  SHF.R.S32.HI R21, RZ, 0x1f, R24 ;  /* 0x0000001fff157819 */ /* 0x000fe40000011418 */
[----:B------:R-:W-:Y:S02]  /*20e0*/  SHF.R.U32.HI R19, RZ, 0x1e, R19 ;  /* 0x0000001eff137819 */ /* 0x000fe40000011613 */
[C---:B------:R-:W-:Y:S02]  /*20f0*/  LOP3.LUT R14, R21.reuse, R15, RZ, 0x3c, !PT ;  /* 0x0000000f150e7212 */ /* 0x040fe400078e3cff */
[----:B------:R-:W-:Y:S01]  /*2100*/  LOP3.LUT R15, R21, R24, RZ, 0x3c, !PT ;  /* 0x00000018150f7212 */ /* 0x000fe200078e3cff */
[----:B------:R-:W-:-:S05]  /*2110*/  FFMA R21, R17, 0.69999998807907104492, R18 ;  /* 0x3f33333311157823 */ /* 0x000fca0000000012 */
[----:B------:R-:W0:Y:S01]  /*2120*/  I2F.F64.S64 R14, R14 ;  /* 0x0000000e000e7312 */ /* 0x000e220000301c00 */
[----:B------:R-:W-:Y:S02]  /*2130*/  ISETP.GE.AND P0, PT, R21, RZ, PT ;  /* 0x000000ff1500720c */ /* 0x000fe40003f06270 */
[C---:B------:R-:W-:Y:S02]  /*2140*/  LOP3.LUT R21, R24.reuse, R21, RZ, 0x3c, !PT ;  /* 0x0000001518157212 */ /* 0x040fe400078e3cff */
[----:B------:R-:W-:Y:S02]  /*2150*/  LEA.HI R24, R24, R19, RZ, 0x1 ;  /* 0x0000001318187211 */ /* 0x000fe400078f08ff */
[----:B------:R-:W-:-:S03]  /*2160*/  ISETP.GE.AND P1, PT, R21, RZ, PT ;  /* 0x000000ff1500720c */ /* 0x000fc60003f26270 */
[----:B------:R-:W-:-:S04]  /*2170*/  IMAD.MOV R19, RZ, RZ, -R24 ;  /* 0x000000ffff137224 */ /* 0x000fc800078e0a18 */
[----:B------:R-:W-:Y:S01]  /*2180*/  @!P0 IMAD.MOV.U32 R24, RZ, RZ, R19 ;  /* 0x000000ffff188224 */ /* 0x000fe200078e0013 */
[----:B0-----:R-:W-:-:S10]  /*2190*/  DMUL R22, R14, UR8 ;  /* 0x000000080e167c28 */ /* 0x001fd40008000000 */
[----:B------:R-:W0:Y:S02]  /*21a0*/  F2F.F32.F64 R22, R22 ;  /* 0x0000001600167310 */ /* 0x000e240000301000 */
[----:B0-----:R-:W-:-:S07]  /*21b0*/  FSEL R14, -R22, R22, !P1 ;  /* 0x00000016160e7208 */ /* 0x001fce0004800100 */
.L_x_68:
[----:B------:R-:W-:Y:S01]  /*21c0*/  MOV R22, 0x37cbac00 ;  /* 0x37cbac0000167802 */ /* 0x000fe20000000f00 */
[----:B------:R-:W-:Y:S01]  /*21d0*/  FMUL R15, R14, R14 ;  /* 0x0000000e0e0f7220 */ /* 0x000fe20000400000 */
[----:B------:R-:W-:Y:S01]  /*21e0*/  FFMA R17, R17, 1.2999999523162841797, R18 ;  /* 0x3fa6666611117823 */ /* 0x000fe20000000012 */
[C---:B------:R-:W-:Y:S01]  /*21f0*/  LOP3.LUT R19, R24.reuse, 0x1, RZ, 0xc0, !PT ;  /* 0x0000000118137812 */ /* 0x040fe200078ec0ff */
[----:B------:R-:W-:Y:S02]  /*2200*/  IMAD.MOV.U32 R26, RZ, RZ, 0x3c0885e4 ;  /* 0x3c0885e4ff1a7424 */ /* 0x000fe400078e00ff */
[----:B------:R-:W-:Y:S01]  /*2210*/  FFMA R18, R15, R22, -0.0013887860113754868507 ;  /* 0xbab607ed0f127423 */ /* 0x000fe20000000016 */
[----:B------:R-:W-:Y:S01]  /*2220*/  FMUL R22, R17, 0.63661974668502807617 ;  /* 0x3f22f98311167820 */ /* 0x000fe20000400000 */
[----:B------:R-:W-:Y:S01]  /*2230*/  ISETP.NE.U32.AND P0, PT, R19, 0x1, PT ;  /* 0x000000011300780c */ /* 0x000fe20003f05070 */
[----:B------:R-:W-:Y:S02]  /*2240*/  IMAD.MOV.U32 R19, RZ, RZ, 0x3e2aaaa8 ;  /* 0x3e2aaaa8ff137424 */ /* 0x000fe400078e00ff */
[----:B------:R-:W-:Y:S01]  /*2250*/  VIADD R24, R24, 0x1 ;  /* 0x0000000118187836 */ /* 0x000fe20000000000 */
[----:B------:R-:W-:Y:S01]  /*2260*/  FSEL R18, R18, -0.00019574658654164522886, P0 ;  /* 0xb94d415312127808 */ /* 0x000fe20000000000 */
[----:B------:R-:W0:Y:S01]  /*2270*/  F2I.NTZ R22, R22 ;  /* 0x0000001600167305 */ /* 0x000e220000203100 */
[----:B------:R-:W-:Y:S01]  /*2280*/  FSEL R26, R26, 0.041666727513074874878, !P0 ;  /* 0x3d2aaabb1a1a7808 */ /* 0x000fe20004000000 */
[----:B------:R-:W-:Y:S01]  /*2290*/  IMAD.MOV.U32 R21, RZ, RZ, 0x3f000000 ;  /* 0x3f000000ff157424 */ /* 0x000fe200078e00ff */
[----:B------:R-:W-:-:S02]  /*22a0*/  FSEL R19, -R19, -0.4999999701976776123, !P0 ;  /* 0xbeffffff13137808 */ /* 0x000fc40004000100 */
[----:B------:R-:W-:Y:S01]  /*22b0*/  LOP3.LUT P1, RZ, R24, 0x2, RZ, 0xc0, !PT ;  /* 0x0000000218ff7812 */ /* 0x000fe2000782c0ff */
[----:B------:R-:W-:Y:S01]  /*22c0*/  FFMA R18, R15, R18, R26 ;  /* 0x000000120f127223 */ /* 0x000fe2000000001a */
[----:B------:R-:W-:Y:S02]  /*22d0*/  FSEL R14, R14, 1, !P0 ;  /* 0x3f8000000e0e7808 */ /* 0x000fe40004000000 */
[----:B------:R-:W-:Y:S01]  /*22e0*/  FSETP.GE.AND P0, PT, |R17|, 105615, PT ;  /* 0x47ce47801100780b */ /* 0x000fe20003f06200 */
[C---:B------:R-:W-:Y:S02]  /*22f0*/  FFMA R18, R15.reuse, R18, R19 ;  /* 0x000000120f127223 */ /* 0x040fe40000000013 */
        /* <DEDUP_REMOVED lines=19> */
.L_x_72:
        /* <DEDUP_REMOVED lines=62> */
.L_x_73:
        /* <DEDUP_REMOVED lines=12> */
[----:B------:R-:W-:-:S03]  /*28d0*/  ISETP.GE.AND P1, PT, R17, RZ, PT ;  /* 0x000000ff1100720c */ /* 0x000fc60003f26270 */
[----:B------:R-:W-:-:S04]  /*28e0*/  IMAD.MOV R17, RZ, RZ, -R22 ;  /* 0x000000ffff117224 */ /* 0x000fc800078e0a16 */
[----:B------:R-:W-:Y:S01]  /*28f0*/  @!P0 IMAD.MOV.U32 R22, RZ, RZ, R17 ;  /* 0x000000ffff168224 */ /* 0x000fe200078e0011 */
[----:B0-----:R-:W-:-:S10]  /*2900*/  DMUL R18, R14, UR8 ;  /* 0x000000080e127c28 */ /* 0x001fd40008000000 */
[----:B------:R-:W0:Y:S02]  /*2910*/  F2F.F32.F64 R18, R18 ;  /* 0x0000001200127310 */ /* 0x000e240000301000 */
[----:B0-----:R-:W-:-:S07]  /*2920*/  FSEL R14, -R18, R18, !P1 ;  /* 0x00000012120e7208 */ /* 0x001fce0004800100 */
.L_x_71:
[----:B------:R-:W-:Y:S01]  /*2930*/  MOV R18, 0x37cbac00 ;  /* 0x37cbac0000127802 */ /* 0x000fe20000000f00 */
[----:B------:R-:W-:Y:S01]  /*2940*/  FMUL R15, R14, R14 ;  /* 0x0000000e0e0f7220 */ /* 0x000fe20000400000 */
[C---:B------:R-:W-:Y:S01]  /*2950*/  LOP3.LUT R19, R22.reuse, 0x1, RZ, 0xc0, !PT ;  /* 0x0000000116137812 */ /* 0x040fe200078ec0ff */
[----:B------:R-:W-:Y:S01]  /*2960*/  IMAD.MOV.U32 R24, RZ, RZ, 0x3d2aaabb ;  /* 0x3d2aaabbff187424 */ /* 0x000fe200078e00ff */
[----:B------:R-:W-:Y:S01]  /*2970*/  LOP3.LUT P1, RZ, R22, 0x2, RZ, 0xc0, !PT ;  /* 0x0000000216ff7812 */ /* 0x000fe2000782c0ff */
[----:B------:R-:W-:Y:S01]  /*2980*/  FFMA R17, R15, R18, -0.0013887860113754868507 ;  /* 0xbab607ed0f117423 */ /* 0x000fe20000000012 */
[----:B------:R-:W-:Y:S01]  /*2990*/  ISETP.NE.U32.AND P0, PT, R19, 0x1, PT ;  /* 0x000000011300780c */ /* 0x000fe20003f05070 */
[----:B------:R-:W-:Y:S01]  /*29a0*/  IMAD.MOV.U32 R19, RZ, RZ, 0x3effffff ;  /* 0x3effffffff137424 */ /* 0x000fe200078e00ff */
[----:B------:R-:W-:Y:S02]  /*29b0*/  UIADD3 UR4, UPT, UPT, UR4, 0x1, URZ ;  /* 0x0000000104047890 */ /* 0x000fe4000fffe0ff */
[----:B------:R-:W-:-:S02]  /*29c0*/  FSEL R18, R17, -0.00019574658654164522886, !P0 ;  /* 0xb94d415311127808 */ /* 0x000fc40004000000 */
[----:B------:R-:W-:Y:S01]  /*29d0*/  FSEL R24, R24, 0.0083327032625675201416, !P0 ;  /* 0x3c0885e418187808 */ /* 0x000fe20004000000 */
[----:B------:R-:W-:Y:S01]  /*29e0*/  UISETP.NE.AND UP0, UPT, UR4, 0x5, UPT ;  /* 0x000000050400788c */ /* 0x000fe2000bf05270 */
[----:B------:R-:W-:Y:S02]  /*29f0*/  FSEL R14, R14, 1, P0 ;  /* 0x3f8000000e0e7808 */ /* 0x000fe40000000000 */
[----:B------:R-:W-:Y:S01]  /*2a00*/  FSEL R19, -R19, -0.16666662693023681641, !P0 ;  /* 0xbe2aaaa813137808 */ /* 0x000fe20004000100 */
[C---:B------:R-:W-:Y:S02]  /*2a10*/  FFMA R18, R15.reuse, R18, R24 ;  /* 0x000000120f127223 */ /* 0x040fe40000000018 */
[C---:B------:R-:W-:Y:S02]  /*2a20*/  FFMA R17, R15.reuse, R14, RZ ;  /* 0x0000000e0f117223 */ /* 0x040fe400000000ff */
[----:B------:R-:W-:-:S04]  /*2a30*/  FFMA R18, R15, R18, R19 ;  /* 0x000000120f127223 */ /* 0x000fc80000000013 */
[----:B------:R-:W-:-:S04]  /*2a40*/  FFMA R14, R17, R18, R14 ;  /* 0x00000012110e7223 */ /* 0x000fc8000000000e */
[----:B------:R-:W-:-:S04]  /*2a50*/  @P1 FADD R14, RZ, -R14 ;  /* 0x8000000eff0e1221 */ /* 0x000fc80000000000 */
[----:B------:R-:W-:-:S04]  /*2a60*/  FFMA R14, R14, R21, 0.5 ;  /* 0x3f0000000e0e7423 */ /* 0x000fc80000000015 */
[----:B------:R-:W-:Y:S01]  /*2a70*/  FFMA R5, R20, R14, R5 ;  /* 0x0000000e14057223 */ /* 0x000fe20000000005 */
[----:B------:R-:W-:Y:S06]  /*2a80*/  BRA.U UP0, `(.L_x_74) ;  /* 0xffffffd900287547 */ /* 0x000fec000b83ffff */
[----:B------:R-:W0:Y:S01]  /*2a90*/  LDC.64 R8, c[0x0][0x380] ;  /* 0x0000e000ff087b82 */ /* 0x000e220000000a00 */
[----:B------:R-:W1:Y:S01]  /*2aa0*/  LDCU UR5, c[0x0][0x388] ;  /* 0x00007100ff0577ac */ /* 0x000e620008000800 */
[----:B------:R-:W-:Y:S01]  /*2ab0*/  FMUL R7, R7, 255 ;  /* 0x437f000007077820 */ /* 0x000fe20000400000 */
[----:B------:R-:W-:Y:S01]  /*2ac0*/  FMUL R6, R6, 255 ;  /* 0x437f000006067820 */ /* 0x000fe20000400000 */
[----:B------:R-:W-:Y:S01]  /*2ad0*/  FMUL R10, R5, 255 ;  /* 0x437f0000050a7820 */ /* 0x000fe20000400000 */
[----:B------:R-:W-:-:S04]  /*2ae0*/  IMAD.MOV.U32 R11, RZ, RZ, 0x437f0000 ;  /* 0x437f0000ff0b7424 */ /* 0x000fc800078e00ff */
[----:B------:R-:W-:Y:S01]  /*2af0*/  FMNMX R10, R10, 255, PT ;  /* 0x437f00000a0a7809 */ /* 0x000fe20003800000 */
[----:B-1----:R-:W-:-:S04]  /*2b00*/  IMAD R3, R0, UR5, R3 ;  /* 0x0000000500037c24 */ /* 0x002fc8000f8e0203 */
[----:B0-----:R-:W-:Y:S01]  /*2b10*/  IMAD.WIDE R2, R3, 0x10, R8 ;  /* 0x0000001003027825 */ /* 0x001fe200078e0208 */
[----:B------:R-:W-:Y:S02]  /*2b20*/  FMNMX R8, R7, 255, PT ;  /* 0x437f000007087809 */ /* 0x000fe40003800000 */
[----:B------:R-:W-:-:S05]  /*2b30*/  FMNMX R9, R6, 255, PT ;  /* 0x437f000006097809 */ /* 0x000fca0003800000 */
[----:B------:R-:W-:Y:S01]  /*2b40*/  STG.E.128 desc[UR6][R2.64], R8 ;  /* 0x0000000802007986 */ /* 0x000fe2000c101d06 */
[----:B------:R-:W-:Y:S05]  /*2b50*/  EXIT ;  /* 0x000000000000794d */ /* 0x000fea0003800000 */
        .weak           $__internal_3_$__cuda_sm20_sqrt_rn_f32_slowpath
        .type           $__internal_3_$__cuda_sm20_sqrt_rn_f32_slowpath,@function
        .size           $__internal_3_$__cuda_sm20_sqrt_rn_f32_slowpath,($__internal_4_$__cuda_sm3x_div_rn_noftz_f32_slowpath - $__internal_3_$__cuda_sm20_sqrt_rn_f32_slowpath)
$__internal_3_$__cuda_sm20_sqrt_rn_f32_slowpath:
[----:B------:R-:W-:-:S13]  /*2b60*/  LOP3.LUT P0, RZ, R15, 0x7fffffff, RZ, 0xc0, !PT ;  /* 0x7fffffff0fff7812 */ /* 0x000fda000780c0ff */
[----:B------:R-:W-:Y:S05]  /*2b70*/  @!P0 BRA `(.L_x_75) ;  /* 0x0000000000448947 */ /* 0x000fea0003800000 */
[----:B------:R-:W-:Y:S01]  /*2b80*/  FSETP.GEU.FTZ.AND P0, PT, R15, RZ, PT ;  /* 0x000000ff0f00720b */ /* 0x000fe20003f1e000 */
[----:B------:R-:W-:-:S12]  /*2b90*/  IMAD.MOV.U32 R14, RZ, RZ, R15 ;  /* 0x000000ffff0e7224 */ /* 0x000fd800078e000f */
[----:B------:R-:W-:Y:S01]  /*2ba0*/  @!P0 MOV R15, 0x7fffffff ;  /* 0x7fffffff000f8802 */ /* 0x000fe20000000f00 */
        /* <DEDUP_REMOVED lines=8> */
[----:B------:R-:W-:-:S03]  /*2c30*/  @P0 FMUL.FTZ R18, R18, 0.5 ;  /* 0x3f00000012120820 */ /* 0x000fc60000410000 */
[----:B------:R-:W-:-:S04]  /*2c40*/  @P0 FADD.FTZ R15, -R20, -RZ ;  /* 0x800000ff140f0221 */ /* 0x000fc80000010100 */
[----:B------:R-:W-:Y:S01]  /*2c50*/  @P0 FFMA R19, R20, R15, R17 ;  /* 0x0000000f14130223 */ /* 0x000fe20000000011 */
[----:B------:R-:W-:-:S03]  /*2c60*/  @!P0 IMAD.MOV.U32 R15, RZ, RZ, R14 ;  /* 0x000000ffff0f8224 */ /* 0x000fc600078e000e */
[----:B------:R-:W-:-:S04]  /*2c70*/  @P0 FFMA R18, R19, R18, R20 ;  /* 0x0000001213120223 */ /* 0x000fc80000000014 */
[----:B------:R-:W-:-:S07]  /*2c80*/  @P0 FMUL.FTZ R15, R18, 2.3283064365386962891e-10 ;  /* 0x2f800000120f0820 */ /* 0x000fce0000410000 */
.L_x_75:
[----:B------:R-:W-:Y:S02]  /*2c90*/  IMAD.MOV.U32 R17, RZ, RZ, R15 ;  /* 0x000000ffff117224 */ /* 0x000fe400078e000f */
[----:B------:R-:W-:Y:S02]  /*2ca0*/  IMAD.MOV.U32 R14, RZ, RZ, R21 ;  /* 0x000000ffff0e7224 */ /* 0x000fe400078e0015 */
[----:B------:R-:W-:-:S04]  /*2cb0*/  IMAD.MOV.U32 R15, RZ, RZ, 0x0 ;  /* 0x00000000ff0f7424 */ /* 0x000fc800078e00ff */
[----:B------:R-:W-:Y:S05]  /*2cc0*/  RET.REL.NODEC R14 `(_Z14particleKernelP6float4jjf) ;  /* 0xffffffd00ecc7950 */ /* 0x000fea0003c3ffff */
        .weak           $__internal_4_$__cuda_sm3x_div_rn_noftz_f32_slowpath
        .type           $__internal_4_$__cuda_sm3x_div_rn_noftz_f32_slowpath,@function
        .size           $__internal_4_$__cuda_sm3x_div_rn_noftz_f32_slowpath,(.L_x_92 - $__internal_4_$__cuda_sm3x_div_rn_noftz_f32_slowpath)
$__internal_4_$__cuda_sm3x_div_rn_noftz_f32_slowpath:
[----:B------:R-:W-:Y:S01]  /*2cd0*/  SHF.R.U32.HI R8, RZ, 0x17, R5 ;  /* 0x00000017ff087819 */ /* 0x000fe20000011605 */
[----:B------:R-:W-:Y:S01]  /*2ce0*/  BSSY.RECONVERGENT B1, `(.L_x_76) ;  /* 0x0000062000017945 */ /* 0x000fe20003800200 */
[----:B------:R-:W-:Y:S02]  /*2cf0*/  SHF.R.U32.HI R7, RZ, 0x17, R4 ;  /* 0x00000017ff077819 */ /* 0x000fe40000011604 */
[----:B------:R-:W-:Y:S02]  /*2d00*/  LOP3.LUT R12, R8, 0xff, RZ, 0xc0, !PT ;  /* 0x000000ff080c7812 */ /* 0x000fe400078ec0ff */
[----:B------:R-:W-:Y:S02]  /*2d10*/  LOP3.LUT R10, R7, 0xff, RZ, 0xc0, !PT ;  /* 0x000000ff070a7812 */ /* 0x000fe400078ec0ff */
[----:B------:R-:W-:-:S03]  /*2d20*/  IADD3 R9, PT, PT, R12, -0x1, RZ ;  /* 0xffffffff0c097810 */ /* 0x000fc60007ffe0ff */
[----:B------:R-:W-:Y:S01]  /*2d30*/  VIADD R8, R10, 0xffffffff ;  /* 0xffffffff0a087836 */ /* 0x000fe20000000000 */
        /* <DEDUP_REMOVED lines=22> */
[----:B------:R-:W-:Y:S02]  /*2ea0*/  @P0 IMAD.MOV.U32 R7, RZ, RZ, RZ ;  /* 0x000000ffff070224 */ /* 0x000fe400078e00ff */
[----:B------:R-:W-:Y:S01]  /*2eb0*/  @!P0 FFMA R4, R4, 1.84467440737095516160e+19, RZ ;  /* 0x5f80000004048823 */ /* 0x000fe200000000ff */
[----:B------:R-:W-:Y:S02]  /*2ec0*/  @!P0 IMAD.MOV.U32 R7, RZ, RZ, -0x40 ;  /* 0xffffffc0ff078424 */ /* 0x000fe400078e00ff */
[----:B------:R-:W-:-:S03]  /*2ed0*/  @!P1 FFMA R5, R5, 1.84467440737095516160e+19, RZ ;  /* 0x5f80000005059823 */ /* 0x000fc600000000ff */
[----:B------:R-:W-:-:S07]  /*2ee0*/  @!P1 IADD3 R7, PT, PT, R7, 0x40, RZ ;  /* 0x0000004007079810 */ /* 0x000fce0007ffe0ff */
.L_x_77:
[----:B------:R-:W-:Y:S01]  /*2ef0*/  LEA R8, R12, 0xc0800000, 0x17 ;  /* 0xc08000000c087811 */ /* 0x000fe200078eb8ff */
[----:B------:R-:W-:Y:S04]  /*2f00*/  BSSY.RECONVERGENT B2, `(.L_x_82) ;  /* 0x0000036000027945 */ /* 0x000fe80003800200 */
[----:B------:R-:W-:Y:S02]  /*2f10*/  IMAD.IADD R8, R5, 0x1, -R8 ;  /* 0x0000000105087824 */ /* 0x000fe400078e0a08 */
[----:B------:R-:W-:Y:S02]  /*2f20*/  VIADD R5, R10, 0xffffff81 ;  /* 0xffffff810a057836 */ /* 0x000fe40000000000 */
        /* <DEDUP_REMOVED lines=31> */
[----:B------:R-:W-:Y:S02]  /*3120*/  VIADD R10, R11, 0x20 ;  /* 0x000000200b0a7836 */ /* 0x000fe40000000000 */
[----:B------:R-:W-:Y:S01]  /*3130*/  LOP3.LUT R7, R7, 0x800000, RZ, 0xfc, !PT ;  /* 0x0080000007077812 */ /* 0x000fe200078efcff */
[----:B------:R-:W-:Y:S01]  /*3140*/  IMAD.MOV R9, RZ, RZ, -R11 ;  /* 0x000000ffff097224 */ /* 0x000fe200078e0a0b */
[----:B------:R-:W-:-:S02]  /*3150*/  FSETP.NEU.FTZ.AND P0, PT, R5, R8, PT ;  /* 0x000000080500720b */ /* 0x000fc40003f1d000 */
[----:B------:R-:W-:Y:S02]  /*3160*/  SHF.L.U32 R10, R7, R10, RZ ;  /* 0x0000000a070a7219 */ /* 0x000fe400000006ff */
[----:B------:R-:W-:Y:S02]  /*3170*/  SEL R8, R9, RZ, P2 ;  /* 0x000000ff09087207 */ /* 0x000fe40001000000 */
[----:B------:R-:W-:Y:S02]  /*3180*/  ISETP.NE.AND P1, PT, R10, RZ, P1 ;  /* 0x000000ff0a00720c */ /* 0x000fe40000f25270 */
[----:B------:R-:W-:Y:S02]  /*3190*/  SHF.R.U32.HI R8, RZ, R8, R7 ;  /* 0x00000008ff087219 */ /* 0x000fe40000011607 */
[----:B------:R-:W-:Y:S02]  /*31a0*/  PLOP3.LUT P0, PT, P0, P1, PT, 0xf8, 0x8f ;  /* 0x00000000008f781c */ /* 0x000fe40000703f70 */
[----:B------:R-:W-:-:S02]  /*31b0*/  SHF.R.U32.HI R10, RZ, 0x1, R8 ;  /* 0x00000001ff0a7819 */ /* 0x000fc40000011608 */
[----:B------:R-:W-:-:S04]  /*31c0*/  SEL R5, RZ, 0x1, !P0 ;  /* 0x00000001ff057807 */ /* 0x000fc80004000000 */
[----:B------:R-:W-:-:S04]  /*31d0*/  LOP3.LUT R5, R5, 0x1, R10, 0xf8, !PT ;  /* 0x0000000105057812 */ /* 0x000fc800078ef80a */
[----:B------:R-:W-:-:S04]  /*31e0*/  LOP3.LUT R5, R5, R8, RZ, 0xc0, !PT ;  /* 0x0000000805057212 */ /* 0x000fc800078ec0ff */
[----:B------:R-:W-:-:S04]  /*31f0*/  IADD3 R5, PT, PT, R10, R5, RZ ;  /* 0x000000050a057210 */ /* 0x000fc80007ffe0ff */
[----:B------:R-:W-:Y:S01]  /*3200*/  LOP3.LUT R4, R5, R4, RZ, 0xfc, !PT ;  /* 0x0000000405047212 */ /* 0x000fe200078efcff */
[----:B------:R-:W-:Y:S06]  /*3210*/  BRA `(.L_x_85) ;  /* 0x0000000000107947 */ /* 0x000fec0003800000 */
.L_x_84:
[----:B------:R-:W-:-:S04]  /*3220*/  LOP3.LUT R4, R4, 0x80000000, RZ, 0xc0, !PT ;  /* 0x8000000004047812 */ /* 0x000fc800078ec0ff */
[----:B------:R-:W-:Y:S01]  /*3230*/  LOP3.LUT R4, R4, 0x7f800000, RZ, 0xfc, !PT ;  /* 0x7f80000004047812 */ /* 0x000fe200078efcff */
[----:B------:R-:W-:Y:S06]  /*3240*/  BRA `(.L_x_85) ;  /* 0x0000000000047947 */ /* 0x000fec0003800000 */
.L_x_83:
[----:B------:R-:W-:-:S07]  /*3250*/  IMAD R4, R8, 0x800000, R4 ;  /* 0x0080000008047824 */ /* 0x000fce00078e0204 */
.L_x_85:
[----:B------:R-:W-:Y:S05]  /*3260*/  BSYNC.RECONVERGENT B2 ;  /* 0x0000000000027941 */ /* 0x000fea0003800200 */
.L_x_82:
[----:B------:R-:W-:Y:S05]  /*3270*/  BRA `(.L_x_86) ;  /* 0x0000000000207947 */ /* 0x000fea0003800000 */
.L_x_81:
[----:B------:R-:W-:-:S04]  /*3280*/  LOP3.LUT R4, R5, 0x80000000, R4, 0x48, !PT ;  /* 0x8000000005047812 */ /* 0x000fc800078e4804 */
[----:B------:R-:W-:Y:S01]  /*3290*/  LOP3.LUT R4, R4, 0x7f800000, RZ, 0xfc, !PT ;  /* 0x7f80000004047812 */ /* 0x000fe200078efcff */
[----:B------:R-:W-:Y:S06]  /*32a0*/  BRA `(.L_x_86) ;  /* 0x0000000000147947 */ /* 0x000fec0003800000 */
.L_x_80:
[----:B------:R-:W-:Y:S01]  /*32b0*/  LOP3.LUT R4, R5, 0x80000000, R4, 0x48, !PT ;  /* 0x8000000005047812 */ /* 0x000fe200078e4804 */
[----:B------:R-:W-:Y:S06]  /*32c0*/  BRA `(.L_x_86) ;  /* 0x00000000000c7947 */ /* 0x000fec0003800000 */
.L_x_79:
[----:B------:R-:W0:Y:S01]  /*32d0*/  MUFU.RSQ R4, -QNAN ;  /* 0xffc0000000047908 */ /* 0x000e220000001400 */
[----:B------:R-:W-:Y:S05]  /*32e0*/  BRA `(.L_x_86) ;  /* 0x0000000000047947 */ /* 0x000fea0003800000 */
.L_x_78:
[----:B------:R-:W-:-:S07]  /*32f0*/  FADD.FTZ R4, R4, R5 ;  /* 0x0000000504047221 */ /* 0x000fce0000010000 */
.L_x_86:
[----:B------:R-:W-:Y:S05]  /*3300*/  BSYNC.RECONVERGENT B1 ;  /* 0x0000000000017941 */ /* 0x000fea0003800200 */
.L_x_76:
[----:B------:R-:W-:-:S04]  /*3310*/  IMAD.MOV.U32 R7, RZ, RZ, 0x0 ;  /* 0x00000000ff077424 */ /* 0x000fc800078e00ff */
[----:B0-----:R-:W-:Y:S05]  /*3320*/  RET.REL.NODEC R6 `(_Z14particleKernelP6float4jjf) ;  /* 0xffffffcc06347950 */ /* 0x001fea0003c3ffff */
.L_x_87:
        /* <DEDUP_REMOVED lines=13> */
.L_x_92:


//--------------------- .nv.global.init           --------------------------
	.section	.nv.global.init,"aw",@progbits
	.align	4
.nv.global.init:
	.type		__cudart_i2opi_f,@object
	.size		__cudart_i2opi_f,(.L_0 - __cudart_i2opi_f)
__cudart_i2opi_f:
        /*0000*/ 	.byte	0x41, 0x90, 0x43, 0x3c, 0x99, 0x95, 0x62, 0xdb, 0xc0, 0xdd, 0x34, 0xf5, 0xd1, 0x57, 0x27, 0xfc
        /*0010*/ 	.byte	0x29, 0x15, 0x44, 0x4e, 0x6e, 0x83, 0xf9, 0xa2
.L_0:


//--------------------- .nv.shared.reserved.0     --------------------------
	.section	.nv.shared.reserved.0,"aw",@nobits
	.weak		__nv_reservedSMEM_offset_0_alias
	.size		__nv_reservedSMEM_offset_0_alias, 0, 64
	.other		__nv_reservedSMEM_offset_0_alias,@"STO_CUDA_RESERVED_SHARED STV_DEFAULT"
__nv_reservedSMEM_offset_0_alias:
	.zero		0
	.zero		64


//--------------------- .nv.constant0._Z16mandelbrotKernelP6uchar4jjfff --------------------------
	.section	.nv.constant0._Z16mandelbrotKernelP6uchar4jjfff,"a",@progbits
	.sectionflags	@""
	.align	4
.nv.constant0._Z16mandelbrotKernelP6uchar4jjfff:
	.zero		924


//--------------------- .nv.constant0._Z10waveKernelP6uchar4jjf --------------------------
	.section	.nv.constant0._Z10waveKernelP6uchar4jjf,"a",@progbits
	.sectionflags	@""
	.align	4
.nv.constant0._Z10waveKernelP6uchar4jjf:
	.zero		916


//--------------------- .nv.constant0._Z14particleKernelP6float4jjf --------------------------
	.section	.nv.constant0._Z14particleKernelP6float4jjf,"a",@progbits
	.sectionflags	@""
	.align	4
.nv.constant0._Z14particleKernelP6float4jjf:
	.zero		916


//--------------------- SYMBOLS --------------------------

	.type		.nv.reservedSmem.offset0,@object
	.size		.nv.reservedSmem.offset0,0x4
